//
// Generated by NVIDIA NVVM Compiler
//
// Compiler Build ID: CL-36424714
// Cuda compilation tools, release 13.0, V13.0.88
// Based on NVVM 20.0.0
//

.version 9.0
.target sm_100
.address_size 64

	// .globl	_Z32cuda_crystal_field_energy_kerneljPKdS0_Pd

.visible .entry _Z32cuda_crystal_field_energy_kerneljPKdS0_Pd(
	.param .u32 _Z32cuda_crystal_field_energy_kerneljPKdS0_Pd_param_0,
	.param .u64 .ptr .align 1 _Z32cuda_crystal_field_energy_kerneljPKdS0_Pd_param_1,
	.param .u64 .ptr .align 1 _Z32cuda_crystal_field_energy_kerneljPKdS0_Pd_param_2,
	.param .u64 .ptr .align 1 _Z32cuda_crystal_field_energy_kerneljPKdS0_Pd_param_3
)
{
	.reg .pred 	%p<2>;
	.reg .b32 	%r<40>;
	.reg .b64 	%rd<71>;
	.reg .b64 	%fd<193>;

	ld.param.u32 	%r1, [_Z32cuda_crystal_field_energy_kerneljPKdS0_Pd_param_0];
	mov.u32 	%r2, %ctaid.x;
	mov.u32 	%r3, %ntid.x;
	mov.u32 	%r4, %tid.x;
	mad.lo.s32 	%r5, %r2, %r3, %r4;
	setp.ge.u32 	%p1, %r5, %r1;
	@%p1 bra 	$L__BB0_2;
	ld.param.u64 	%rd70, [_Z32cuda_crystal_field_energy_kerneljPKdS0_Pd_param_3];
	ld.param.u64 	%rd69, [_Z32cuda_crystal_field_energy_kerneljPKdS0_Pd_param_2];
	ld.param.u64 	%rd68, [_Z32cuda_crystal_field_energy_kerneljPKdS0_Pd_param_1];
	ld.param.u32 	%r39, [_Z32cuda_crystal_field_energy_kerneljPKdS0_Pd_param_0];
	cvta.to.global.u64 	%rd4, %rd68;
	cvta.to.global.u64 	%rd5, %rd69;
	cvta.to.global.u64 	%rd6, %rd70;
	mov.u32 	%r6, %ctaid.x;
	mov.u32 	%r7, %ntid.x;
	mov.u32 	%r8, %tid.x;
	mad.lo.s32 	%r9, %r6, %r7, %r8;
	mul.lo.s32 	%r10, %r9, 3;
	mul.wide.u32 	%rd7, %r10, 8;
	add.s64 	%rd8, %rd4, %rd7;
	ld.global.f64 	%fd1, [%rd8];
	add.s32 	%r11, %r10, 1;
	mul.wide.u32 	%rd9, %r11, 8;
	add.s64 	%rd10, %rd4, %rd9;
	ld.global.f64 	%fd2, [%rd10];
	add.s32 	%r12, %r10, 2;
	mul.wide.u32 	%rd11, %r12, 8;
	add.s64 	%rd12, %rd4, %rd11;
	ld.global.f64 	%fd3, [%rd12];
	mul.wide.u32 	%rd13, %r9, 8;
	add.s64 	%rd14, %rd5, %rd13;
	ld.global.f64 	%fd4, [%rd14];
	mul.f64 	%fd5, %fd4, 0d3FF17B14102B0694;
	mul.f64 	%fd6, %fd1, %fd5;
	fma.rn.f64 	%fd7, %fd2, %fd6, 0d0000000000000000;
	add.s32 	%r13, %r39, %r9;
	mul.wide.u32 	%rd15, %r13, 8;
	add.s64 	%rd16, %rd5, %rd15;
	ld.global.f64 	%fd8, [%rd16];
	mul.f64 	%fd9, %fd8, 0d3FF17B14102B0694;
	mul.f64 	%fd10, %fd2, %fd9;
	fma.rn.f64 	%fd11, %fd3, %fd10, %fd7;
	add.s32 	%r14, %r13, %r39;
	mul.wide.u32 	%rd17, %r14, 8;
	add.s64 	%rd18, %rd5, %rd17;
	ld.global.f64 	%fd12, [%rd18];
	mul.f64 	%fd13, %fd12, 0d3FD42F601A8C679B;
	mul.f64 	%fd14, %fd3, %fd3;
	fma.rn.f64 	%fd15, %fd14, 0d4008000000000000, 0dBFF0000000000000;
	fma.rn.f64 	%fd16, %fd15, %fd13, %fd11;
	add.s32 	%r15, %r14, %r39;
	mul.wide.u32 	%rd19, %r15, 8;
	add.s64 	%rd20, %rd5, %rd19;
	ld.global.f64 	%fd17, [%rd20];
	mul.f64 	%fd18, %fd17, 0d3FF17B14102B0694;
	mul.f64 	%fd19, %fd1, %fd18;
	fma.rn.f64 	%fd20, %fd3, %fd19, %fd16;
	add.s32 	%r16, %r15, %r39;
	mul.wide.u32 	%rd21, %r16, 8;
	add.s64 	%rd22, %rd5, %rd21;
	ld.global.f64 	%fd21, [%rd22];
	mul.f64 	%fd22, %fd21, 0d3FE17B14102B0694;
	sub.f64 	%fd23, %fd1, %fd2;
	mul.f64 	%fd24, %fd23, %fd22;
	add.f64 	%fd25, %fd1, %fd2;
	fma.rn.f64 	%fd26, %fd25, %fd24, %fd20;
	add.s32 	%r17, %r16, %r39;
	mul.wide.u32 	%rd23, %r17, 8;
	add.s64 	%rd24, %rd5, %rd23;
	ld.global.f64 	%fd27, [%rd24];
	mul.f64 	%fd28, %fd27, 0d400406D8AA0D83A4;
	mul.f64 	%fd29, %fd1, %fd28;
	mul.f64 	%fd30, %fd23, %fd29;
	mul.f64 	%fd31, %fd2, %fd30;
	fma.rn.f64 	%fd32, %fd25, %fd31, %fd26;
	add.s32 	%r18, %r17, %r39;
	mul.wide.u32 	%rd25, %r18, 8;
	add.s64 	%rd26, %rd5, %rd25;
	ld.global.f64 	%fd33, [%rd26];
	mul.f64 	%fd34, %fd33, 0d3FFC5274A45D91D8;
	mul.f64 	%fd35, %fd2, %fd34;
	mul.f64 	%fd36, %fd1, %fd1;
	mul.f64 	%fd37, %fd2, %fd2;
	fma.rn.f64 	%fd38, %fd36, 0dC008000000000000, %fd37;
	mul.f64 	%fd39, %fd38, %fd35;
	mul.f64 	%fd40, %fd3, %fd39;
	sub.f64 	%fd41, %fd32, %fd40;
	add.s32 	%r19, %r18, %r39;
	mul.wide.u32 	%rd27, %r19, 8;
	add.s64 	%rd28, %rd5, %rd27;
	ld.global.f64 	%fd42, [%rd28];
	mul.f64 	%fd43, %fd42, 0d3FEE471027D29B68;
	mul.f64 	%fd44, %fd1, %fd43;
	mul.f64 	%fd45, %fd2, %fd44;
	fma.rn.f64 	%fd46, %fd14, 0d401C000000000000, 0dBFF0000000000000;
	fma.rn.f64 	%fd47, %fd46, %fd45, %fd41;
	add.s32 	%r20, %r19, %r39;
	mul.wide.u32 	%rd29, %r20, 8;
	add.s64 	%rd30, %rd5, %rd29;
	ld.global.f64 	%fd48, [%rd30];
	mul.f64 	%fd49, %fd48, 0d3FE568D44C02929C;
	mul.f64 	%fd50, %fd2, %fd49;
	mul.f64 	%fd51, %fd3, %fd50;
	fma.rn.f64 	%fd52, %fd14, 0d401C000000000000, 0dC008000000000000;
	fma.rn.f64 	%fd53, %fd52, %fd51, %fd47;
	add.s32 	%r21, %r20, %r39;
	mul.wide.u32 	%rd31, %r21, 8;
	add.s64 	%rd32, %rd5, %rd31;
	ld.global.f64 	%fd54, [%rd32];
	mul.f64 	%fd55, %fd54, 0d3FBB14C2F863E924;
	mul.f64 	%fd56, %fd14, 0d403E000000000000;
	mov.f64 	%fd57, 0d4008000000000000;
	sub.f64 	%fd58, %fd57, %fd56;
	mul.f64 	%fd59, %fd3, %fd14;
	mul.f64 	%fd60, %fd3, %fd59;
	fma.rn.f64 	%fd61, %fd60, 0d4041800000000000, %fd58;
	fma.rn.f64 	%fd62, %fd61, %fd55, %fd53;
	add.s32 	%r22, %r21, %r39;
	mul.wide.u32 	%rd33, %r22, 8;
	add.s64 	%rd34, %rd5, %rd33;
	ld.global.f64 	%fd63, [%rd34];
	mul.f64 	%fd64, %fd63, 0d3FE568D44C02929C;
	mul.f64 	%fd65, %fd1, %fd64;
	mul.f64 	%fd66, %fd3, %fd65;
	fma.rn.f64 	%fd67, %fd52, %fd66, %fd62;
	add.s32 	%r23, %r22, %r39;
	mul.wide.u32 	%rd35, %r23, 8;
	add.s64 	%rd36, %rd5, %rd35;
	ld.global.f64 	%fd68, [%rd36];
	mul.f64 	%fd69, %fd68, 0dBFDE471027D29B68;
	fma.rn.f64 	%fd70, %fd37, 0d4000000000000000, 0dBFF0000000000000;
	add.f64 	%fd71, %fd14, %fd70;
	mul.f64 	%fd72, %fd71, %fd69;
	fma.rn.f64 	%fd73, %fd46, %fd72, %fd67;
	add.s32 	%r24, %r23, %r39;
	mul.wide.u32 	%rd37, %r24, 8;
	add.s64 	%rd38, %rd5, %rd37;
	ld.global.f64 	%fd74, [%rd38];
	mul.f64 	%fd75, %fd74, 0d3FFC5274A45D91D8;
	mul.f64 	%fd76, %fd1, %fd36;
	mul.f64 	%fd77, %fd1, 0d4008000000000000;
	mul.f64 	%fd78, %fd77, %fd37;
	sub.f64 	%fd79, %fd76, %fd78;
	mul.f64 	%fd80, %fd79, %fd75;
	fma.rn.f64 	%fd81, %fd3, %fd80, %fd73;
	add.s32 	%r25, %r24, %r39;
	mul.wide.u32 	%rd39, %r25, 8;
	add.s64 	%rd40, %rd5, %rd39;
	ld.global.f64 	%fd82, [%rd40];
	mul.f64 	%fd83, %fd82, 0d3FE406D8AA0D83A4;
	mul.f64 	%fd84, %fd1, %fd76;
	mul.f64 	%fd85, %fd36, 0dC018000000000000;
	fma.rn.f64 	%fd86, %fd85, %fd37, %fd84;
	mul.f64 	%fd87, %fd2, %fd37;
	mul.f64 	%fd88, %fd2, %fd87;
	add.f64 	%fd89, %fd86, %fd88;
	fma.rn.f64 	%fd90, %fd89, %fd83, %fd81;
	add.s32 	%r26, %r25, %r39;
	mul.wide.u32 	%rd41, %r26, 8;
	add.s64 	%rd42, %rd5, %rd41;
	ld.global.f64 	%fd91, [%rd42];
	mul.f64 	%fd92, %fd91, 0d3FF5DCA4E99E480E;
	mul.f64 	%fd93, %fd1, %fd84;
	mul.f64 	%fd94, %fd93, 0d4008000000000000;
	mul.f64 	%fd95, %fd2, %fd94;
	mul.f64 	%fd96, %fd76, 0d4024000000000000;
	mul.f64 	%fd97, %fd96, %fd87;
	sub.f64 	%fd98, %fd95, %fd97;
	mul.f64 	%fd99, %fd2, %fd88;
	fma.rn.f64 	%fd100, %fd77, %fd99, %fd98;
	fma.rn.f64 	%fd101, %fd100, %fd92, %fd90;
	add.s32 	%r27, %r26, %r39;
	mul.wide.u32 	%rd43, %r27, 8;
	add.s64 	%rd44, %rd5, %rd43;
	ld.global.f64 	%fd102, [%rd44];
	mul.f64 	%fd103, %fd102, 0d4002EED606FEFA75;
	mul.f64 	%fd104, %fd84, 0d4014000000000000;
	mul.f64 	%fd105, %fd2, %fd104;
	mul.f64 	%fd106, %fd36, 0d4024000000000000;
	mul.f64 	%fd107, %fd106, %fd87;
	sub.f64 	%fd108, %fd105, %fd107;
	add.f64 	%fd109, %fd99, %fd108;
	mul.f64 	%fd110, %fd109, %fd103;
	fma.rn.f64 	%fd111, %fd3, %fd110, %fd101;
	add.s32 	%r28, %r27, %r39;
	mul.wide.u32 	%rd45, %r28, 8;
	add.s64 	%rd46, %rd5, %rd45;
	ld.global.f64 	%fd112, [%rd46];
	mul.f64 	%fd113, %fd112, 0dC00025654A6ADC03;
	mul.f64 	%fd114, %fd1, %fd113;
	mul.f64 	%fd115, %fd2, %fd114;
	mul.f64 	%fd116, %fd71, %fd115;
	fma.rn.f64 	%fd117, %fd14, 0d4026000000000000, 0dBFF0000000000000;
	fma.rn.f64 	%fd118, %fd117, %fd116, %fd111;
	add.s32 	%r29, %r28, %r39;
	mul.wide.u32 	%rd47, %r29, 8;
	add.s64 	%rd48, %rd5, %rd47;
	ld.global.f64 	%fd119, [%rd48];
	mul.f64 	%fd120, %fd119, 0d3FED7A8373D0A21E;
	mul.f64 	%fd121, %fd2, %fd120;
	mul.f64 	%fd122, %fd3, %fd121;
	fma.rn.f64 	%fd123, %fd37, 0d4010000000000000, 0dC008000000000000;
	fma.rn.f64 	%fd124, %fd14, 0d4008000000000000, %fd123;
	mul.f64 	%fd125, %fd124, %fd122;
	fma.rn.f64 	%fd126, %fd14, 0d4026000000000000, 0dC008000000000000;
	mul.f64 	%fd127, %fd126, %fd125;
	sub.f64 	%fd128, %fd118, %fd127;
	add.s32 	%r30, %r29, %r39;
	mul.wide.u32 	%rd49, %r30, 8;
	add.s64 	%rd50, %rd5, %rd49;
	ld.global.f64 	%fd129, [%rd50];
	mul.f64 	%fd130, %fd129, 0d3FED7A8373D0A21E;
	mul.f64 	%fd131, %fd1, %fd130;
	mul.f64 	%fd132, %fd2, %fd131;
	fma.rn.f64 	%fd133, %fd14, 0dC032000000000000, 0d3FF0000000000000;
	fma.rn.f64 	%fd134, %fd60, 0d4040800000000000, %fd133;
	fma.rn.f64 	%fd135, %fd134, %fd132, %fd128;
	add.s32 	%r31, %r30, %r39;
	mul.wide.u32 	%rd51, %r31, 8;
	add.s64 	%rd52, %rd5, %rd51;
	ld.global.f64 	%fd136, [%rd52];
	mul.f64 	%fd137, %fd136, 0d3FE2A4D58E3F0153;
	mul.f64 	%fd138, %fd2, %fd137;
	mul.f64 	%fd139, %fd3, %fd138;
	mov.f64 	%fd140, 0d4014000000000000;
	sub.f64 	%fd141, %fd140, %fd56;
	fma.rn.f64 	%fd142, %fd60, 0d4040800000000000, %fd141;
	fma.rn.f64 	%fd143, %fd142, %fd139, %fd135;
	add.s32 	%r32, %r31, %r39;
	mul.wide.u32 	%rd53, %r32, 8;
	add.s64 	%rd54, %rd5, %rd53;
	ld.global.f64 	%fd144, [%rd54];
	mul.f64 	%fd145, %fd144, 0d3FB046123CC5B3B1;
	mul.f64 	%fd146, %fd14, 0d4035000000000000;
	mul.f64 	%fd147, %fd14, 0d402E000000000000;
	sub.f64 	%fd148, %fd140, %fd147;
	fma.rn.f64 	%fd149, %fd60, 0d4026000000000000, %fd148;
	fma.rn.f64 	%fd150, %fd146, %fd149, 0dC014000000000000;
	fma.rn.f64 	%fd151, %fd150, %fd145, %fd143;
	add.s32 	%r33, %r32, %r39;
	mul.wide.u32 	%rd55, %r33, 8;
	add.s64 	%rd56, %rd5, %rd55;
	ld.global.f64 	%fd152, [%rd56];
	mul.f64 	%fd153, %fd152, 0d3FE2A4D58E3F0153;
	mul.f64 	%fd154, %fd1, %fd153;
	mul.f64 	%fd155, %fd3, %fd154;
	fma.rn.f64 	%fd156, %fd142, %fd155, %fd151;
	add.s32 	%r34, %r33, %r39;
	mul.wide.u32 	%rd57, %r34, 8;
	add.s64 	%rd58, %rd5, %rd57;
	ld.global.f64 	%fd157, [%rd58];
	mul.f64 	%fd158, %fd157, 0dBFDD7A8373D0A21E;
	mul.f64 	%fd159, %fd71, %fd158;
	fma.rn.f64 	%fd160, %fd134, %fd159, %fd156;
	add.s32 	%r35, %r34, %r39;
	mul.wide.u32 	%rd59, %r35, 8;
	add.s64 	%rd60, %rd5, %rd59;
	ld.global.f64 	%fd161, [%rd60];
	mul.f64 	%fd162, %fd161, 0d3FED7A8373D0A21E;
	mul.f64 	%fd163, %fd1, %fd162;
	mul.f64 	%fd164, %fd3, %fd163;
	fma.rn.f64 	%fd165, %fd37, 0d4010000000000000, 0dBFF0000000000000;
	add.f64 	%fd166, %fd14, %fd165;
	mul.f64 	%fd167, %fd166, %fd164;
	mul.f64 	%fd168, %fd126, %fd167;
	sub.f64 	%fd169, %fd160, %fd168;
	add.s32 	%r36, %r35, %r39;
	mul.wide.u32 	%rd61, %r36, 8;
	add.s64 	%rd62, %rd5, %rd61;
	ld.global.f64 	%fd170, [%rd62];
	mul.f64 	%fd171, %fd170, 0d3FE025654A6ADC03;
	mul.f64 	%fd172, %fd89, %fd171;
	fma.rn.f64 	%fd173, %fd117, %fd172, %fd169;
	add.s32 	%r37, %r36, %r39;
	mul.wide.u32 	%rd63, %r37, 8;
	add.s64 	%rd64, %rd5, %rd63;
	ld.global.f64 	%fd174, [%rd64];
	mul.f64 	%fd175, %fd174, 0d4002EED606FEFA75;
	mul.f64 	%fd176, %fd37, %fd96;
	sub.f64 	%fd177, %fd93, %fd176;
	mul.f64 	%fd178, %fd1, 0d4014000000000000;
	fma.rn.f64 	%fd179, %fd178, %fd88, %fd177;
	mul.f64 	%fd180, %fd179, %fd175;
	fma.rn.f64 	%fd181, %fd3, %fd180, %fd173;
	add.s32 	%r38, %r37, %r39;
	mul.wide.u32 	%rd65, %r38, 8;
	add.s64 	%rd66, %rd5, %rd65;
	ld.global.f64 	%fd182, [%rd66];
	mul.f64 	%fd183, %fd182, 0d3FE5DCA4E99E480E;
	mul.f64 	%fd184, %fd1, %fd93;
	mul.f64 	%fd185, %fd84, 0d402E000000000000;
	mul.f64 	%fd186, %fd37, %fd185;
	sub.f64 	%fd187, %fd184, %fd186;
	mul.f64 	%fd188, %fd36, 0d402E000000000000;
	fma.rn.f64 	%fd189, %fd188, %fd88, %fd187;
	mul.f64 	%fd190, %fd2, %fd99;
	sub.f64 	%fd191, %fd189, %fd190;
	fma.rn.f64 	%fd192, %fd191, %fd183, %fd181;
	add.s64 	%rd67, %rd6, %rd13;
	st.global.f64 	[%rd67], %fd192;
$L__BB0_2:
	ret;

}
	// .globl	_Z25cuda_crystal_field_kerneljPKdS0_Pd
.visible .entry _Z25cuda_crystal_field_kerneljPKdS0_Pd(
	.param .u32 _Z25cuda_crystal_field_kerneljPKdS0_Pd_param_0,
	.param .u64 .ptr .align 1 _Z25cuda_crystal_field_kerneljPKdS0_Pd_param_1,
	.param .u64 .ptr .align 1 _Z25cuda_crystal_field_kerneljPKdS0_Pd_param_2,
	.param .u64 .ptr .align 1 _Z25cuda_crystal_field_kerneljPKdS0_Pd_param_3
)
{
	.reg .pred 	%p<2>;
	.reg .b32 	%r<40>;
	.reg .b64 	%rd<73>;
	.reg .b64 	%fd<598>;

	ld.param.u32 	%r1, [_Z25cuda_crystal_field_kerneljPKdS0_Pd_param_0];
	mov.u32 	%r2, %ctaid.x;
	mov.u32 	%r3, %ntid.x;
	mov.u32 	%r4, %tid.x;
	mad.lo.s32 	%r5, %r2, %r3, %r4;
	setp.ge.u32 	%p1, %r5, %r1;
	@%p1 bra 	$L__BB1_2;
	ld.param.u64 	%rd72, [_Z25cuda_crystal_field_kerneljPKdS0_Pd_param_3];
	ld.param.u64 	%rd71, [_Z25cuda_crystal_field_kerneljPKdS0_Pd_param_2];
	ld.param.u64 	%rd70, [_Z25cuda_crystal_field_kerneljPKdS0_Pd_param_1];
	ld.param.u32 	%r39, [_Z25cuda_crystal_field_kerneljPKdS0_Pd_param_0];
	cvta.to.global.u64 	%rd4, %rd70;
	cvta.to.global.u64 	%rd5, %rd71;
	cvta.to.global.u64 	%rd6, %rd72;
	mov.u32 	%r6, %ctaid.x;
	mov.u32 	%r7, %ntid.x;
	mov.u32 	%r8, %tid.x;
	mad.lo.s32 	%r9, %r6, %r7, %r8;
	mul.lo.s32 	%r10, %r9, 3;
	mul.wide.u32 	%rd7, %r10, 8;
	add.s64 	%rd8, %rd4, %rd7;
	ld.global.f64 	%fd1, [%rd8];
	add.s32 	%r11, %r10, 1;
	mul.wide.u32 	%rd9, %r11, 8;
	add.s64 	%rd10, %rd4, %rd9;
	ld.global.f64 	%fd2, [%rd10];
	add.s32 	%r12, %r10, 2;
	mul.wide.u32 	%rd11, %r12, 8;
	add.s64 	%rd12, %rd4, %rd11;
	ld.global.f64 	%fd3, [%rd12];
	mul.wide.u32 	%rd13, %r9, 8;
	add.s64 	%rd14, %rd5, %rd13;
	ld.global.f64 	%fd4, [%rd14];
	mul.f64 	%fd5, %fd2, 0dBFF17B14102B0694;
	mul.f64 	%fd6, %fd2, %fd2;
	add.f64 	%fd7, %fd6, %fd6;
	add.f64 	%fd8, %fd7, 0dBFF0000000000000;
	mul.f64 	%fd9, %fd3, %fd3;
	add.f64 	%fd10, %fd9, %fd9;
	add.f64 	%fd11, %fd8, %fd10;
	mul.f64 	%fd12, %fd5, %fd11;
	fma.rn.f64 	%fd13, %fd4, %fd12, 0d0000000000000000;
	mul.f64 	%fd14, %fd1, 0dBFF17B14102B0694;
	mov.f64 	%fd15, 0d3FF0000000000000;
	sub.f64 	%fd16, %fd15, %fd7;
	mul.f64 	%fd17, %fd14, %fd16;
	fma.rn.f64 	%fd18, %fd4, %fd17, 0d0000000000000000;
	mul.f64 	%fd19, %fd1, 0d40017B14102B0694;
	mul.f64 	%fd20, %fd19, %fd2;
	mul.f64 	%fd21, %fd20, %fd3;
	fma.rn.f64 	%fd22, %fd4, %fd21, 0d0000000000000000;
	add.s32 	%r13, %r39, %r9;
	mul.wide.u32 	%rd15, %r13, 8;
	add.s64 	%rd16, %rd5, %rd15;
	ld.global.f64 	%fd23, [%rd16];
	fma.rn.f64 	%fd24, %fd21, %fd23, %fd13;
	mul.f64 	%fd25, %fd16, 0dBFF17B14102B0694;
	mul.f64 	%fd26, %fd3, %fd25;
	fma.rn.f64 	%fd27, %fd23, %fd26, %fd18;
	sub.f64 	%fd28, %fd15, %fd10;
	mul.f64 	%fd29, %fd5, %fd28;
	fma.rn.f64 	%fd30, %fd23, %fd29, %fd22;
	add.s32 	%r14, %r13, %r39;
	mul.wide.u32 	%rd17, %r14, 8;
	add.s64 	%rd18, %rd5, %rd17;
	ld.global.f64 	%fd31, [%rd18];
	mul.f64 	%fd32, %fd1, 0d3FFE471027D29B68;
	mul.f64 	%fd33, %fd32, %fd9;
	fma.rn.f64 	%fd34, %fd33, %fd31, %fd24;
	mul.f64 	%fd35, %fd2, 0d3FFE471027D29B68;
	mul.f64 	%fd36, %fd35, %fd9;
	fma.rn.f64 	%fd37, %fd36, %fd31, %fd27;
	mul.f64 	%fd38, %fd3, 0d3FFE471027D29B68;
	add.f64 	%fd39, %fd9, 0dBFF0000000000000;
	mul.f64 	%fd40, %fd38, %fd39;
	fma.rn.f64 	%fd41, %fd31, %fd40, %fd30;
	add.s32 	%r15, %r14, %r39;
	mul.wide.u32 	%rd19, %r15, 8;
	add.s64 	%rd20, %rd5, %rd19;
	ld.global.f64 	%fd42, [%rd20];
	mul.f64 	%fd43, %fd3, 0dBFF17B14102B0694;
	mul.f64 	%fd44, %fd43, %fd11;
	fma.rn.f64 	%fd45, %fd42, %fd44, %fd34;
	fma.rn.f64 	%fd46, %fd21, %fd42, %fd37;
	mul.f64 	%fd47, %fd14, %fd28;
	fma.rn.f64 	%fd48, %fd42, %fd47, %fd41;
	add.s32 	%r16, %r15, %r39;
	mul.wide.u32 	%rd21, %r16, 8;
	add.s64 	%rd22, %rd5, %rd21;
	ld.global.f64 	%fd49, [%rd22];
	add.f64 	%fd50, %fd7, %fd9;
	mul.f64 	%fd51, %fd14, %fd50;
	fma.rn.f64 	%fd52, %fd51, %fd49, %fd45;
	add.f64 	%fd53, %fd7, 0dC000000000000000;
	add.f64 	%fd54, %fd9, %fd53;
	mul.f64 	%fd55, %fd5, %fd54;
	fma.rn.f64 	%fd56, %fd55, %fd49, %fd46;
	add.f64 	%fd57, %fd9, %fd8;
	mul.f64 	%fd58, %fd43, %fd57;
	fma.rn.f64 	%fd59, %fd58, %fd49, %fd48;
	add.s32 	%r17, %r16, %r39;
	mul.wide.u32 	%rd23, %r17, 8;
	add.s64 	%rd24, %rd5, %rd23;
	ld.global.f64 	%fd60, [%rd24];
	mul.f64 	%fd61, %fd2, 0d400406D8AA0D83A4;
	mul.f64 	%fd62, %fd1, %fd1;
	mul.f64 	%fd63, %fd1, %fd62;
	mul.f64 	%fd64, %fd1, %fd63;
	add.f64 	%fd65, %fd6, %fd9;
	fma.rn.f64 	%fd66, %fd6, %fd65, %fd64;
	mul.f64 	%fd67, %fd62, 0dC008000000000000;
	fma.rn.f64 	%fd68, %fd67, %fd50, %fd66;
	mul.f64 	%fd69, %fd61, %fd68;
	fma.rn.f64 	%fd70, %fd60, %fd69, %fd52;
	mul.f64 	%fd71, %fd1, 0d400406D8AA0D83A4;
	mul.f64 	%fd72, %fd2, %fd6;
	mul.f64 	%fd73, %fd2, %fd72;
	mul.f64 	%fd74, %fd73, 0d4020000000000000;
	add.f64 	%fd75, %fd74, 0d3FF0000000000000;
	sub.f64 	%fd76, %fd75, %fd9;
	mul.f64 	%fd77, %fd6, 0d4010000000000000;
	add.f64 	%fd78, %fd9, 0dC000000000000000;
	fma.rn.f64 	%fd79, %fd77, %fd78, %fd76;
	mul.f64 	%fd80, %fd71, %fd79;
	mul.f64 	%fd81, %fd60, %fd80;
	sub.f64 	%fd82, %fd56, %fd81;
	mul.f64 	%fd83, %fd1, 0d402406D8AA0D83A4;
	sub.f64 	%fd84, %fd1, %fd2;
	mul.f64 	%fd85, %fd83, %fd84;
	mul.f64 	%fd86, %fd2, %fd85;
	add.f64 	%fd87, %fd1, %fd2;
	mul.f64 	%fd88, %fd87, %fd86;
	mul.f64 	%fd89, %fd3, %fd88;
	fma.rn.f64 	%fd90, %fd89, %fd60, %fd59;
	add.s32 	%r18, %r17, %r39;
	mul.wide.u32 	%rd25, %r18, 8;
	add.s64 	%rd26, %rd5, %rd25;
	ld.global.f64 	%fd91, [%rd26];
	mul.f64 	%fd92, %fd1, 0dC00C5274A45D91D8;
	mul.f64 	%fd93, %fd92, %fd2;
	mul.f64 	%fd94, %fd93, %fd3;
	mul.f64 	%fd95, %fd6, 0d4020000000000000;
	add.f64 	%fd96, %fd95, 0dC008000000000000;
	mul.f64 	%fd97, %fd9, 0d4018000000000000;
	add.f64 	%fd98, %fd96, %fd97;
	mul.f64 	%fd99, %fd94, %fd98;
	fma.rn.f64 	%fd100, %fd99, %fd91, %fd70;
	mul.f64 	%fd101, %fd3, 0d3FFC5274A45D91D8;
	mul.f64 	%fd102, %fd9, 0d4008000000000000;
	mov.f64 	%fd103, 0d4008000000000000;
	sub.f64 	%fd104, %fd103, %fd102;
	add.f64 	%fd105, %fd95, 0dC022000000000000;
	add.f64 	%fd106, %fd105, %fd97;
	fma.rn.f64 	%fd107, %fd7, %fd106, %fd104;
	mul.f64 	%fd108, %fd101, %fd107;
	mul.f64 	%fd109, %fd108, %fd91;
	sub.f64 	%fd110, %fd82, %fd109;
	mul.f64 	%fd111, %fd2, 0d3FFC5274A45D91D8;
	add.f64 	%fd112, %fd77, 0dC008000000000000;
	add.f64 	%fd113, %fd112, %fd102;
	mul.f64 	%fd114, %fd111, %fd113;
	fma.rn.f64 	%fd115, %fd9, 0d4010000000000000, 0dBFF0000000000000;
	mul.f64 	%fd116, %fd115, %fd114;
	mul.f64 	%fd117, %fd116, %fd91;
	sub.f64 	%fd118, %fd90, %fd117;
	add.s32 	%r19, %r18, %r39;
	mul.wide.u32 	%rd27, %r19, 8;
	add.s64 	%rd28, %rd5, %rd27;
	ld.global.f64 	%fd119, [%rd28];
	mul.f64 	%fd120, %fd2, 0d3FEE471027D29B68;
	fma.rn.f64 	%fd121, %fd9, 0dC037000000000000, 0d3FF0000000000000;
	mul.f64 	%fd122, %fd3, %fd9;
	mul.f64 	%fd123, %fd3, %fd122;
	fma.rn.f64 	%fd124, %fd123, 0d403C000000000000, %fd121;
	mul.f64 	%fd125, %fd9, 0d403C000000000000;
	add.f64 	%fd126, %fd125, 0dC000000000000000;
	fma.rn.f64 	%fd127, %fd6, %fd126, %fd124;
	mul.f64 	%fd128, %fd120, %fd127;
	mul.f64 	%fd129, %fd128, %fd119;
	sub.f64 	%fd130, %fd100, %fd129;
	mul.f64 	%fd131, %fd1, 0d3FEE471027D29B68;
	mul.f64 	%fd132, %fd9, 0d401C000000000000;
	add.f64 	%fd133, %fd132, 0dBFF0000000000000;
	mov.f64 	%fd134, 0d4000000000000000;
	sub.f64 	%fd135, %fd134, %fd125;
	fma.rn.f64 	%fd136, %fd6, %fd135, %fd133;
	mul.f64 	%fd137, %fd131, %fd136;
	mul.f64 	%fd138, %fd137, %fd119;
	sub.f64 	%fd139, %fd110, %fd138;
	mul.f64 	%fd140, %fd1, 0dC00E471027D29B68;
	mul.f64 	%fd141, %fd140, %fd2;
	mul.f64 	%fd142, %fd141, %fd3;
	mov.f64 	%fd143, 0d4010000000000000;
	sub.f64 	%fd144, %fd143, %fd132;
	mul.f64 	%fd145, %fd142, %fd144;
	fma.rn.f64 	%fd146, %fd145, %fd119, %fd118;
	add.s32 	%r20, %r19, %r39;
	mul.wide.u32 	%rd29, %r20, 8;
	add.s64 	%rd30, %rd5, %rd29;
	ld.global.f64 	%fd147, [%rd30];
	mul.f64 	%fd148, %fd1, 0dBFF568D44C02929C;
	mul.f64 	%fd149, %fd148, %fd2;
	mul.f64 	%fd150, %fd149, %fd3;
	mul.f64 	%fd151, %fd9, 0d402C000000000000;
	sub.f64 	%fd152, %fd103, %fd151;
	mul.f64 	%fd153, %fd150, %fd152;
	fma.rn.f64 	%fd154, %fd153, %fd147, %fd130;
	mul.f64 	%fd155, %fd3, 0dBFE568D44C02929C;
	add.f64 	%fd156, %fd132, 0dC008000000000000;
	mov.f64 	%fd157, 0d4018000000000000;
	sub.f64 	%fd158, %fd157, %fd125;
	fma.rn.f64 	%fd159, %fd6, %fd158, %fd156;
	mul.f64 	%fd160, %fd155, %fd159;
	fma.rn.f64 	%fd161, %fd160, %fd147, %fd139;
	mul.f64 	%fd162, %fd2, 0d3FE568D44C02929C;
	fma.rn.f64 	%fd163, %fd9, 0dC03B000000000000, 0d4008000000000000;
	fma.rn.f64 	%fd164, %fd123, 0d403C000000000000, %fd163;
	mul.f64 	%fd165, %fd162, %fd164;
	fma.rn.f64 	%fd166, %fd165, %fd147, %fd146;
	add.s32 	%r21, %r20, %r39;
	mul.wide.u32 	%rd31, %r21, 8;
	add.s64 	%rd32, %rd5, %rd31;
	ld.global.f64 	%fd167, [%rd32];
	mul.f64 	%fd168, %fd1, 0d4000ECF9DB3E71B6;
	mul.f64 	%fd169, %fd168, %fd9;
	sub.f64 	%fd170, %fd103, %fd132;
	mul.f64 	%fd171, %fd169, %fd170;
	mul.f64 	%fd172, %fd171, %fd167;
	sub.f64 	%fd173, %fd154, %fd172;
	mul.f64 	%fd174, %fd2, 0d4000ECF9DB3E71B6;
	mul.f64 	%fd175, %fd174, %fd9;
	mul.f64 	%fd176, %fd175, %fd170;
	mul.f64 	%fd177, %fd176, %fd167;
	sub.f64 	%fd178, %fd161, %fd177;
	mul.f64 	%fd179, %fd3, 0d4000ECF9DB3E71B6;
	mul.f64 	%fd180, %fd9, 0d4024000000000000;
	sub.f64 	%fd181, %fd103, %fd180;
	fma.rn.f64 	%fd182, %fd123, 0d401C000000000000, %fd181;
	mul.f64 	%fd183, %fd179, %fd182;
	fma.rn.f64 	%fd184, %fd183, %fd167, %fd166;
	add.s32 	%r22, %r21, %r39;
	mul.wide.u32 	%rd33, %r22, 8;
	add.s64 	%rd34, %rd5, %rd33;
	ld.global.f64 	%fd185, [%rd34];
	add.f64 	%fd186, %fd125, 0dC018000000000000;
	fma.rn.f64 	%fd187, %fd6, %fd186, %fd164;
	mul.f64 	%fd188, %fd155, %fd187;
	fma.rn.f64 	%fd189, %fd188, %fd185, %fd173;
	fma.rn.f64 	%fd190, %fd153, %fd185, %fd178;
	mul.f64 	%fd191, %fd1, 0d3FE568D44C02929C;
	mul.f64 	%fd192, %fd191, %fd164;
	fma.rn.f64 	%fd193, %fd192, %fd185, %fd184;
	add.s32 	%r23, %r22, %r39;
	mul.wide.u32 	%rd35, %r23, 8;
	add.s64 	%rd36, %rd5, %rd35;
	ld.global.f64 	%fd194, [%rd36];
	fma.rn.f64 	%fd195, %fd6, 0d401C000000000000, 0dC000000000000000;
	add.f64 	%fd196, %fd195, %fd195;
	mul.f64 	%fd197, %fd9, %fd196;
	sub.f64 	%fd198, %fd197, %fd6;
	fma.rn.f64 	%fd199, %fd123, 0d401C000000000000, %fd198;
	mul.f64 	%fd200, %fd32, %fd199;
	mul.f64 	%fd201, %fd200, %fd194;
	sub.f64 	%fd202, %fd189, %fd201;
	mul.f64 	%fd203, %fd9, 0d4026000000000000;
	sub.f64 	%fd204, %fd15, %fd203;
	fma.rn.f64 	%fd205, %fd123, 0d401C000000000000, %fd204;
	add.f64 	%fd206, %fd151, 0dBFF0000000000000;
	fma.rn.f64 	%fd207, %fd6, %fd206, %fd205;
	mul.f64 	%fd208, %fd35, %fd207;
	mul.f64 	%fd209, %fd208, %fd194;
	sub.f64 	%fd210, %fd190, %fd209;
	mul.f64 	%fd211, %fd38, %fd57;
	add.f64 	%fd212, %fd132, 0dC010000000000000;
	mul.f64 	%fd213, %fd212, %fd211;
	mul.f64 	%fd214, %fd213, %fd194;
	sub.f64 	%fd215, %fd193, %fd214;
	add.s32 	%r24, %r23, %r39;
	mul.wide.u32 	%rd37, %r24, 8;
	add.s64 	%rd38, %rd5, %rd37;
	ld.global.f64 	%fd216, [%rd38];
	fma.rn.f64 	%fd217, %fd73, 0d4030000000000000, 0d3FF0000000000000;
	mul.f64 	%fd218, %fd9, 0d4014000000000000;
	sub.f64 	%fd219, %fd217, %fd218;
	fma.rn.f64 	%fd220, %fd123, 0d4010000000000000, %fd219;
	add.f64 	%fd221, %fd180, 0dC01C000000000000;
	fma.rn.f64 	%fd222, %fd7, %fd221, %fd220;
	mul.f64 	%fd223, %fd101, %fd222;
	fma.rn.f64 	%fd224, %fd223, %fd216, %fd202;
	add.f64 	%fd225, %fd95, 0dC014000000000000;
	add.f64 	%fd226, %fd225, %fd10;
	mul.f64 	%fd227, %fd94, %fd226;
	fma.rn.f64 	%fd228, %fd227, %fd216, %fd210;
	mul.f64 	%fd229, %fd1, 0d3FFC5274A45D91D8;
	add.f64 	%fd230, %fd77, 0dBFF0000000000000;
	add.f64 	%fd231, %fd9, %fd230;
	mul.f64 	%fd232, %fd229, %fd231;
	mul.f64 	%fd233, %fd115, %fd232;
	mul.f64 	%fd234, %fd233, %fd216;
	sub.f64 	%fd235, %fd215, %fd234;
	add.s32 	%r25, %r24, %r39;
	mul.wide.u32 	%rd39, %r25, 8;
	add.s64 	%rd40, %rd5, %rd39;
	ld.global.f64 	%fd236, [%rd40];
	sub.f64 	%fd237, %fd74, %fd9;
	add.f64 	%fd238, %fd123, %fd237;
	fma.rn.f64 	%fd239, %fd9, 0d4020000000000000, 0dC010000000000000;
	fma.rn.f64 	%fd240, %fd6, %fd239, %fd238;
	mul.f64 	%fd241, %fd71, %fd240;
	fma.rn.f64 	%fd242, %fd241, %fd236, %fd224;
	add.f64 	%fd243, %fd74, 0d4010000000000000;
	sub.f64 	%fd244, %fd243, %fd218;
	add.f64 	%fd245, %fd123, %fd244;
	add.f64 	%fd246, %fd10, 0dC008000000000000;
	fma.rn.f64 	%fd247, %fd77, %fd246, %fd245;
	mul.f64 	%fd248, %fd61, %fd247;
	fma.rn.f64 	%fd249, %fd248, %fd236, %fd228;
	mul.f64 	%fd250, %fd62, 0d4018000000000000;
	mul.f64 	%fd251, %fd250, %fd6;
	sub.f64 	%fd252, %fd64, %fd251;
	add.f64 	%fd253, %fd252, %fd73;
	mul.f64 	%fd254, %fd253, 0d400406D8AA0D83A4;
	mul.f64 	%fd255, %fd3, %fd254;
	fma.rn.f64 	%fd256, %fd255, %fd236, %fd235;
	add.s32 	%r26, %r25, %r39;
	mul.wide.u32 	%rd41, %r26, 8;
	add.s64 	%rd42, %rd5, %rd41;
	ld.global.f64 	%fd257, [%rd42];
	mul.f64 	%fd258, %fd2, 0d4010657BAF36B60A;
	mul.f64 	%fd259, %fd1, %fd64;
	mul.f64 	%fd260, %fd1, %fd259;
	mul.f64 	%fd261, %fd73, %fd65;
	sub.f64 	%fd262, %fd260, %fd261;
	mul.f64 	%fd263, %fd64, 0d4014000000000000;
	fma.rn.f64 	%fd264, %fd6, 0d4008000000000000, %fd9;
	mul.f64 	%fd265, %fd263, %fd264;
	sub.f64 	%fd266, %fd262, %fd265;
	mul.f64 	%fd267, %fd62, 0d4014000000000000;
	mul.f64 	%fd268, %fd73, 0d4008000000000000;
	fma.rn.f64 	%fd269, %fd7, %fd9, %fd268;
	fma.rn.f64 	%fd270, %fd267, %fd269, %fd266;
	mul.f64 	%fd271, %fd258, %fd270;
	fma.rn.f64 	%fd272, %fd271, %fd257, %fd242;
	mul.f64 	%fd273, %fd1, 0dC010657BAF36B60A;
	mul.f64 	%fd274, %fd64, 0d402E000000000000;
	mul.f64 	%fd275, %fd6, %fd274;
	sub.f64 	%fd276, %fd260, %fd275;
	mul.f64 	%fd277, %fd62, 0d402E000000000000;
	fma.rn.f64 	%fd278, %fd277, %fd73, %fd276;
	mul.f64 	%fd279, %fd2, %fd73;
	mul.f64 	%fd280, %fd2, %fd279;
	sub.f64 	%fd281, %fd278, %fd280;
	mul.f64 	%fd282, %fd62, 0d4024000000000000;
	mul.f64 	%fd283, %fd282, %fd6;
	sub.f64 	%fd284, %fd64, %fd283;
	mul.f64 	%fd285, %fd73, 0d4014000000000000;
	add.f64 	%fd286, %fd284, %fd285;
	fma.rn.f64 	%fd287, %fd9, %fd286, %fd281;
	mul.f64 	%fd288, %fd273, %fd287;
	fma.rn.f64 	%fd289, %fd288, %fd257, %fd249;
	mul.f64 	%fd290, %fd259, 0d4008000000000000;
	mul.f64 	%fd291, %fd2, %fd290;
	mul.f64 	%fd292, %fd63, 0d4024000000000000;
	mul.f64 	%fd293, %fd292, %fd72;
	sub.f64 	%fd294, %fd291, %fd293;
	mul.f64 	%fd295, %fd1, 0d4008000000000000;
	fma.rn.f64 	%fd296, %fd295, %fd279, %fd294;
	mul.f64 	%fd297, %fd296, 0d4020657BAF36B60A;
	mul.f64 	%fd298, %fd3, %fd297;
	fma.rn.f64 	%fd299, %fd298, %fd257, %fd256;
	add.s32 	%r27, %r26, %r39;
	mul.wide.u32 	%rd43, %r27, 8;
	add.s64 	%rd44, %rd5, %rd43;
	ld.global.f64 	%fd300, [%rd44];
	mul.f64 	%fd301, %fd1, 0d4012EED606FEFA75;
	mul.f64 	%fd302, %fd301, %fd2;
	mul.f64 	%fd303, %fd302, %fd3;
	fma.rn.f64 	%fd304, %fd6, 0dC044000000000000, 0d4014000000000000;
	fma.rn.f64 	%fd305, %fd73, 0d4048000000000000, %fd304;
	fma.rn.f64 	%fd306, %fd6, 0d4008000000000000, 0dBFF0000000000000;
	mul.f64 	%fd307, %fd306, 0d4034000000000000;
	fma.rn.f64 	%fd308, %fd9, %fd307, %fd305;
	fma.rn.f64 	%fd309, %fd123, 0d402E000000000000, %fd308;
	mul.f64 	%fd310, %fd303, %fd309;
	fma.rn.f64 	%fd311, %fd310, %fd300, %fd272;
	mul.f64 	%fd312, %fd3, 0dC002EED606FEFA75;
	mul.f64 	%fd313, %fd260, 0d4014000000000000;
	mul.f64 	%fd314, %fd64, 0d404B800000000000;
	mul.f64 	%fd315, %fd6, %fd314;
	sub.f64 	%fd316, %fd313, %fd315;
	mul.f64 	%fd317, %fd62, 0d4041800000000000;
	fma.rn.f64 	%fd318, %fd317, %fd73, %fd316;
	sub.f64 	%fd319, %fd318, %fd280;
	mul.f64 	%fd320, %fd253, 0d4014000000000000;
	fma.rn.f64 	%fd321, %fd9, %fd320, %fd319;
	mul.f64 	%fd322, %fd312, %fd321;
	fma.rn.f64 	%fd323, %fd322, %fd300, %fd289;
	mul.f64 	%fd324, %fd2, %fd263;
	mul.f64 	%fd325, %fd282, %fd72;
	sub.f64 	%fd326, %fd324, %fd325;
	add.f64 	%fd327, %fd279, %fd326;
	mul.f64 	%fd328, %fd327, 0dC002EED606FEFA75;
	sub.f64 	%fd329, %fd15, %fd97;
	mul.f64 	%fd330, %fd329, %fd328;
	fma.rn.f64 	%fd331, %fd330, %fd300, %fd299;
	add.s32 	%r28, %r27, %r39;
	mul.wide.u32 	%rd45, %r28, 8;
	add.s64 	%rd46, %rd5, %rd45;
	ld.global.f64 	%fd332, [%rd46];
	mul.f64 	%fd333, %fd2, 0d400025654A6ADC03;
	fma.rn.f64 	%fd334, %fd9, 0d4043000000000000, 0dBFF0000000000000;
	fma.rn.f64 	%fd335, %fd123, 0dC059C00000000000, %fd334;
	mul.f64 	%fd336, %fd3, %fd123;
	mul.f64 	%fd337, %fd3, %fd336;
	fma.rn.f64 	%fd338, %fd337, 0d4050800000000000, %fd335;
	mul.f64 	%fd339, %fd73, 0d4010000000000000;
	mul.f64 	%fd340, %fd9, 0d4040800000000000;
	add.f64 	%fd341, %fd340, 0dC000000000000000;
	fma.rn.f64 	%fd342, %fd339, %fd341, %fd338;
	fma.rn.f64 	%fd343, %fd9, 0dC054C00000000000, 0d4010000000000000;
	fma.rn.f64 	%fd344, %fd123, 0d4058C00000000000, %fd343;
	fma.rn.f64 	%fd345, %fd7, %fd344, %fd342;
	mul.f64 	%fd346, %fd333, %fd345;
	fma.rn.f64 	%fd347, %fd346, %fd332, %fd311;
	mul.f64 	%fd348, %fd1, 0d400025654A6ADC03;
	add.f64 	%fd349, %fd95, 0dBFF0000000000000;
	sub.f64 	%fd350, %fd349, %fd74;
	mul.f64 	%fd351, %fd6, 0d4033000000000000;
	sub.f64 	%fd352, %fd134, %fd351;
	fma.rn.f64 	%fd353, %fd73, 0d4036000000000000, %fd352;
	mul.f64 	%fd354, %fd353, 0d4018000000000000;
	fma.rn.f64 	%fd355, %fd9, %fd354, %fd350;
	fma.rn.f64 	%fd356, %fd6, 0d4018000000000000, 0dBFF0000000000000;
	mul.f64 	%fd357, %fd356, 0d4026000000000000;
	fma.rn.f64 	%fd358, %fd357, %fd123, %fd355;
	mul.f64 	%fd359, %fd348, %fd358;
	mul.f64 	%fd360, %fd359, %fd332;
	sub.f64 	%fd361, %fd323, %fd360;
	mul.f64 	%fd362, %fd1, 0dC01025654A6ADC03;
	mul.f64 	%fd363, %fd362, %fd2;
	mul.f64 	%fd364, %fd363, %fd3;
	mul.f64 	%fd365, %fd364, %fd57;
	add.f64 	%fd366, %fd340, 0dC02A000000000000;
	mul.f64 	%fd367, %fd366, %fd365;
	fma.rn.f64 	%fd368, %fd367, %fd332, %fd331;
	add.s32 	%r29, %r28, %r39;
	mul.wide.u32 	%rd47, %r29, 8;
	add.s64 	%rd48, %rd5, %rd47;
	ld.global.f64 	%fd369, [%rd48];
	mul.f64 	%fd370, %fd1, 0dC0161BE296DC7996;
	mul.f64 	%fd371, %fd370, %fd2;
	mul.f64 	%fd372, %fd371, %fd3;
	sub.f64 	%fd373, %fd103, %fd125;
	mul.f64 	%fd374, %fd123, 0d4040800000000000;
	add.f64 	%fd375, %fd373, %fd374;
	fma.rn.f64 	%fd376, %fd9, 0d4046000000000000, 0dC020000000000000;
	fma.rn.f64 	%fd377, %fd6, %fd376, %fd375;
	mul.f64 	%fd378, %fd372, %fd377;
	fma.rn.f64 	%fd379, %fd378, %fd369, %fd347;
	mul.f64 	%fd380, %fd3, 0d40061BE296DC7996;
	add.f64 	%fd381, %fd151, 0dC008000000000000;
	mul.f64 	%fd382, %fd123, 0d4026000000000000;
	sub.f64 	%fd383, %fd381, %fd382;
	add.f64 	%fd384, %fd203, 0dC000000000000000;
	fma.rn.f64 	%fd385, %fd74, %fd384, %fd383;
	fma.rn.f64 	%fd386, %fd9, 0dC049000000000000, 0d4022000000000000;
	add.f64 	%fd387, %fd386, %fd374;
	fma.rn.f64 	%fd388, %fd7, %fd387, %fd385;
	mul.f64 	%fd389, %fd380, %fd388;
	mul.f64 	%fd390, %fd389, %fd369;
	sub.f64 	%fd391, %fd361, %fd390;
	mul.f64 	%fd392, %fd2, 0d40061BE296DC7996;
	mul.f64 	%fd393, %fd392, %fd113;
	mul.f64 	%fd394, %fd9, 0d402E000000000000;
	sub.f64 	%fd395, %fd15, %fd394;
	fma.rn.f64 	%fd396, %fd123, 0d4036000000000000, %fd395;
	mul.f64 	%fd397, %fd393, %fd396;
	mul.f64 	%fd398, %fd397, %fd369;
	sub.f64 	%fd399, %fd368, %fd398;
	add.s32 	%r30, %r29, %r39;
	mul.wide.u32 	%rd49, %r30, 8;
	add.s64 	%rd50, %rd5, %rd49;
	ld.global.f64 	%fd400, [%rd50];
	mul.f64 	%fd401, %fd2, 0dBFED7A8373D0A21E;
	mul.f64 	%fd402, %fd6, 0d4022000000000000;
	mov.f64 	%fd403, 0d401C000000000000;
	sub.f64 	%fd404, %fd403, %fd402;
	mul.f64 	%fd405, %fd404, 0d4020000000000000;
	fma.rn.f64 	%fd406, %fd9, %fd405, %fd8;
	fma.rn.f64 	%fd407, %fd6, 0d4050800000000000, 0dC053C00000000000;
	mul.f64 	%fd408, %fd407, 0d4008000000000000;
	fma.rn.f64 	%fd409, %fd408, %fd123, %fd406;
	mul.f64 	%fd410, %fd337, 0d4068C00000000000;
	add.f64 	%fd411, %fd409, %fd410;
	mul.f64 	%fd412, %fd401, %fd411;
	fma.rn.f64 	%fd413, %fd412, %fd400, %fd379;
	mul.f64 	%fd414, %fd1, 0dBFED7A8373D0A21E;
	fma.rn.f64 	%fd415, %fd9, 0dC032000000000000, 0d3FF0000000000000;
	add.f64 	%fd416, %fd415, %fd374;
	fma.rn.f64 	%fd417, %fd9, 0dC042000000000000, 0d3FF0000000000000;
	fma.rn.f64 	%fd418, %fd123, 0d4058C00000000000, %fd417;
	mul.f64 	%fd419, %fd7, %fd418;
	sub.f64 	%fd420, %fd416, %fd419;
	mul.f64 	%fd421, %fd414, %fd420;
	fma.rn.f64 	%fd422, %fd421, %fd400, %fd391;
	mul.f64 	%fd423, %fd1, 0d3FFD7A8373D0A21E;
	mul.f64 	%fd424, %fd423, %fd2;
	mul.f64 	%fd425, %fd424, %fd3;
	fma.rn.f64 	%fd426, %fd9, 0dC059800000000000, 0d4033000000000000;
	fma.rn.f64 	%fd427, %fd123, 0d4058C00000000000, %fd426;
	mul.f64 	%fd428, %fd425, %fd427;
	fma.rn.f64 	%fd429, %fd428, %fd400, %fd399;
	add.s32 	%r31, %r30, %r39;
	mul.wide.u32 	%rd51, %r31, 8;
	add.s64 	%rd52, %rd5, %rd51;
	ld.global.f64 	%fd430, [%rd52];
	mul.f64 	%fd431, %fd1, 0d3FF2A4D58E3F0153;
	mul.f64 	%fd432, %fd431, %fd2;
	mul.f64 	%fd433, %fd432, %fd3;
	fma.rn.f64 	%fd434, %fd9, 0dC04E000000000000, 0d4014000000000000;
	fma.rn.f64 	%fd435, %fd123, 0d4058C00000000000, %fd434;
	mul.f64 	%fd436, %fd433, %fd435;
	fma.rn.f64 	%fd437, %fd436, %fd430, %fd413;
	mul.f64 	%fd438, %fd3, 0dBFE2A4D58E3F0153;
	fma.rn.f64 	%fd439, %fd9, 0dC03E000000000000, 0d4014000000000000;
	add.f64 	%fd440, %fd439, %fd374;
	mul.f64 	%fd441, %fd7, %fd435;
	sub.f64 	%fd442, %fd440, %fd441;
	mul.f64 	%fd443, %fd438, %fd442;
	fma.rn.f64 	%fd444, %fd443, %fd430, %fd422;
	mul.f64 	%fd445, %fd2, 0dBFE2A4D58E3F0153;
	mul.f64 	%fd446, %fd9, 0d4059000000000000;
	mov.f64 	%fd447, 0d4014000000000000;
	sub.f64 	%fd448, %fd447, %fd446;
	mul.f64 	%fd449, %fd123, 0d4071D00000000000;
	add.f64 	%fd450, %fd448, %fd449;
	sub.f64 	%fd451, %fd450, %fd410;
	mul.f64 	%fd452, %fd445, %fd451;
	fma.rn.f64 	%fd453, %fd452, %fd430, %fd429;
	add.s32 	%r32, %r31, %r39;
	mul.wide.u32 	%rd53, %r32, 8;
	add.s64 	%rd54, %rd5, %rd53;
	ld.global.f64 	%fd454, [%rd54];
	mul.f64 	%fd455, %fd1, 0d40055BF7EFC37BD8;
	mul.f64 	%fd456, %fd455, %fd9;
	mul.f64 	%fd457, %fd456, %fd440;
	fma.rn.f64 	%fd458, %fd457, %fd454, %fd437;
	mul.f64 	%fd459, %fd2, 0d40055BF7EFC37BD8;
	mul.f64 	%fd460, %fd459, %fd9;
	mul.f64 	%fd461, %fd460, %fd440;
	fma.rn.f64 	%fd462, %fd461, %fd454, %fd444;
	mul.f64 	%fd463, %fd3, 0d40055BF7EFC37BD8;
	fma.rn.f64 	%fd464, %fd9, 0d4041800000000000, 0dC014000000000000;
	fma.rn.f64 	%fd465, %fd123, 0dC04F800000000000, %fd464;
	fma.rn.f64 	%fd466, %fd337, 0d4040800000000000, %fd465;
	mul.f64 	%fd467, %fd463, %fd466;
	fma.rn.f64 	%fd468, %fd467, %fd454, %fd453;
	add.s32 	%r33, %r32, %r39;
	mul.wide.u32 	%rd55, %r33, 8;
	add.s64 	%rd56, %rd5, %rd55;
	ld.global.f64 	%fd469, [%rd56];
	add.f64 	%fd470, %fd446, 0dC014000000000000;
	sub.f64 	%fd471, %fd470, %fd449;
	add.f64 	%fd472, %fd471, %fd410;
	add.f64 	%fd473, %fd441, %fd472;
	mul.f64 	%fd474, %fd438, %fd473;
	fma.rn.f64 	%fd475, %fd474, %fd469, %fd458;
	fma.rn.f64 	%fd476, %fd436, %fd469, %fd462;
	mul.f64 	%fd477, %fd1, 0dBFE2A4D58E3F0153;
	mul.f64 	%fd478, %fd477, %fd451;
	fma.rn.f64 	%fd479, %fd478, %fd469, %fd468;
	add.s32 	%r34, %r33, %r39;
	mul.wide.u32 	%rd57, %r34, 8;
	add.s64 	%rd58, %rd5, %rd57;
	ld.global.f64 	%fd480, [%rd58];
	fma.rn.f64 	%fd481, %fd6, 0dC052000000000000, 0d4033000000000000;
	fma.rn.f64 	%fd482, %fd9, %fd481, %fd7;
	fma.rn.f64 	%fd483, %fd6, 0d4040800000000000, 0dC031000000000000;
	mul.f64 	%fd484, %fd483, 0d4018000000000000;
	fma.rn.f64 	%fd485, %fd484, %fd123, %fd482;
	fma.rn.f64 	%fd486, %fd337, 0d4058C00000000000, %fd485;
	mul.f64 	%fd487, %fd414, %fd486;
	fma.rn.f64 	%fd488, %fd487, %fd480, %fd475;
	fma.rn.f64 	%fd489, %fd9, 0d404B800000000000, 0dC000000000000000;
	fma.rn.f64 	%fd490, %fd123, 0dC065000000000000, %fd489;
	fma.rn.f64 	%fd491, %fd337, 0d4058C00000000000, %fd490;
	add.f64 	%fd492, %fd419, %fd491;
	mul.f64 	%fd493, %fd401, %fd492;
	fma.rn.f64 	%fd494, %fd493, %fd480, %fd476;
	mul.f64 	%fd495, %fd3, 0dBFED7A8373D0A21E;
	mul.f64 	%fd496, %fd495, %fd57;
	mul.f64 	%fd497, %fd496, %fd427;
	fma.rn.f64 	%fd498, %fd497, %fd480, %fd479;
	add.s32 	%r35, %r34, %r39;
	mul.wide.u32 	%rd59, %r35, 8;
	add.s64 	%rd60, %rd5, %rd59;
	ld.global.f64 	%fd499, [%rd60];
	fma.rn.f64 	%fd500, %fd9, 0d4030000000000000, 0dBFF0000000000000;
	fma.rn.f64 	%fd501, %fd123, 0dC042800000000000, %fd500;
	fma.rn.f64 	%fd502, %fd337, 0d4036000000000000, %fd501;
	fma.rn.f64 	%fd503, %fd74, %fd384, %fd502;
	fma.rn.f64 	%fd504, %fd9, 0dC04B000000000000, 0d401C000000000000;
	fma.rn.f64 	%fd505, %fd123, 0d404B800000000000, %fd504;
	fma.rn.f64 	%fd506, %fd7, %fd505, %fd503;
	mul.f64 	%fd507, %fd380, %fd506;
	fma.rn.f64 	%fd508, %fd507, %fd499, %fd488;
	mul.f64 	%fd509, %fd9, 0d4038000000000000;
	sub.f64 	%fd510, %fd447, %fd509;
	add.f64 	%fd511, %fd510, %fd382;
	fma.rn.f64 	%fd512, %fd6, %fd376, %fd511;
	mul.f64 	%fd513, %fd372, %fd512;
	fma.rn.f64 	%fd514, %fd513, %fd499, %fd494;
	mul.f64 	%fd515, %fd1, 0d40061BE296DC7996;
	mul.f64 	%fd516, %fd515, %fd231;
	mul.f64 	%fd517, %fd516, %fd396;
	mul.f64 	%fd518, %fd517, %fd499;
	sub.f64 	%fd519, %fd498, %fd518;
	add.s32 	%r36, %r35, %r39;
	mul.wide.u32 	%rd61, %r36, 8;
	add.s64 	%rd62, %rd5, %rd61;
	ld.global.f64 	%fd520, [%rd62];
	mul.f64 	%fd521, %fd1, 0d3FF025654A6ADC03;
	mul.f64 	%fd522, %fd9, 0d402A000000000000;
	mul.f64 	%fd523, %fd123, 0d4047000000000000;
	sub.f64 	%fd524, %fd522, %fd523;
	fma.rn.f64 	%fd525, %fd337, 0d4040800000000000, %fd524;
	fma.rn.f64 	%fd526, %fd74, %fd341, %fd525;
	sub.f64 	%fd527, %fd15, %fd509;
	add.f64 	%fd528, %fd527, %fd374;
	fma.rn.f64 	%fd529, %fd95, %fd528, %fd526;
	mul.f64 	%fd530, %fd521, %fd529;
	fma.rn.f64 	%fd531, %fd530, %fd520, %fd508;
	mul.f64 	%fd532, %fd2, 0d3FF025654A6ADC03;
	fma.rn.f64 	%fd533, %fd9, 0d405B400000000000, 0dC020000000000000;
	fma.rn.f64 	%fd534, %fd123, 0dC060C00000000000, %fd533;
	fma.rn.f64 	%fd535, %fd337, 0d4040800000000000, %fd534;
	fma.rn.f64 	%fd536, %fd74, %fd341, %fd535;
	mul.f64 	%fd537, %fd9, 0d4047000000000000;
	sub.f64 	%fd538, %fd103, %fd537;
	add.f64 	%fd539, %fd538, %fd374;
	fma.rn.f64 	%fd540, %fd95, %fd539, %fd536;
	mul.f64 	%fd541, %fd532, %fd540;
	fma.rn.f64 	%fd542, %fd541, %fd520, %fd514;
	mul.f64 	%fd543, %fd253, 0d3FF025654A6ADC03;
	mul.f64 	%fd544, %fd3, %fd543;
	mov.f64 	%fd545, 0d402A000000000000;
	sub.f64 	%fd546, %fd545, %fd340;
	mul.f64 	%fd547, %fd546, %fd544;
	mul.f64 	%fd548, %fd547, %fd520;
	sub.f64 	%fd549, %fd519, %fd548;
	add.s32 	%r37, %r36, %r39;
	mul.wide.u32 	%rd63, %r37, 8;
	add.s64 	%rd64, %rd5, %rd63;
	ld.global.f64 	%fd550, [%rd64];
	mul.f64 	%fd551, %fd64, 0d4041800000000000;
	mul.f64 	%fd552, %fd6, %fd551;
	sub.f64 	%fd553, %fd552, %fd260;
	mul.f64 	%fd554, %fd62, 0d404B800000000000;
	mul.f64 	%fd555, %fd554, %fd73;
	sub.f64 	%fd556, %fd553, %fd555;
	fma.rn.f64 	%fd557, %fd280, 0d4014000000000000, %fd556;
	fma.rn.f64 	%fd558, %fd9, %fd320, %fd557;
	mul.f64 	%fd559, %fd312, %fd558;
	fma.rn.f64 	%fd560, %fd559, %fd550, %fd531;
	fma.rn.f64 	%fd561, %fd6, 0dC04C000000000000, 0d402A000000000000;
	fma.rn.f64 	%fd562, %fd73, 0d4048000000000000, %fd561;
	add.f64 	%fd563, %fd402, 0dC010000000000000;
	mul.f64 	%fd564, %fd563, 0d4010000000000000;
	fma.rn.f64 	%fd565, %fd9, %fd564, %fd562;
	fma.rn.f64 	%fd566, %fd123, 0d4008000000000000, %fd565;
	mul.f64 	%fd567, %fd303, %fd566;
	fma.rn.f64 	%fd568, %fd567, %fd550, %fd542;
	mul.f64 	%fd569, %fd6, %fd292;
	sub.f64 	%fd570, %fd259, %fd569;
	mul.f64 	%fd571, %fd1, 0d4014000000000000;
	fma.rn.f64 	%fd572, %fd571, %fd73, %fd570;
	mul.f64 	%fd573, %fd572, 0dC002EED606FEFA75;
	mul.f64 	%fd574, %fd329, %fd573;
	fma.rn.f64 	%fd575, %fd574, %fd550, %fd549;
	add.s32 	%r38, %r37, %r39;
	mul.wide.u32 	%rd65, %r38, 8;
	add.s64 	%rd66, %rd5, %rd65;
	ld.global.f64 	%fd576, [%rd66];
	mul.f64 	%fd577, %fd280, 0d4018000000000000;
	fma.rn.f64 	%fd578, %fd9, %fd285, %fd577;
	mul.f64 	%fd579, %fd283, %fd50;
	sub.f64 	%fd580, %fd578, %fd579;
	fma.rn.f64 	%fd581, %fd6, 0d4018000000000000, %fd9;
	fma.rn.f64 	%fd582, %fd64, %fd581, %fd580;
	mul.f64 	%fd583, %fd273, %fd582;
	fma.rn.f64 	%fd584, %fd583, %fd576, %fd560;
	mul.f64 	%fd585, %fd260, 0d4018000000000000;
	mul.f64 	%fd586, %fd64, 0d4034000000000000;
	mul.f64 	%fd587, %fd6, %fd586;
	sub.f64 	%fd588, %fd585, %fd587;
	fma.rn.f64 	%fd589, %fd250, %fd73, %fd588;
	sub.f64 	%fd590, %fd263, %fd283;
	add.f64 	%fd591, %fd73, %fd590;
	fma.rn.f64 	%fd592, %fd9, %fd591, %fd589;
	mul.f64 	%fd593, %fd258, %fd592;
	fma.rn.f64 	%fd594, %fd593, %fd576, %fd568;
	mul.f64 	%fd595, %fd281, 0d4010657BAF36B60A;
	mul.f64 	%fd596, %fd3, %fd595;
	fma.rn.f64 	%fd597, %fd596, %fd576, %fd575;
	add.s64 	%rd67, %rd6, %rd7;
	st.global.f64 	[%rd67], %fd584;
	add.s64 	%rd68, %rd6, %rd9;
	st.global.f64 	[%rd68], %fd594;
	add.s64 	%rd69, %rd6, %rd11;
	st.global.f64 	[%rd69], %fd597;
$L__BB1_2:
	ret;

}


// ===== COMPILED SASS (sm_100) =====

	.target	sm_100

	.elftype	@"ET_EXEC"


//--------------------- .note.nv.tkinfo           --------------------------
	.section	.note.nv.tkinfo,"",@"SHT_NOTE"
	.sectionflags	@"SHF_NOTE_NV_TKINFO"
	.tkinfo
        /*0018*/ 	.word	0x00000002
        /*0030*/ 	.string	""
        /*0030*/ 	.string	"ptxas"
        /*0030*/ 	.string	"Cuda compilation tools, release 13.0, V13.0.88"
        /*0030*/ 	.string	"Build cuda_13.0.r13.0/compiler.36424714_0"
        /*0030*/ 	.string	"-arch sm_100 -m 64 "



//--------------------- .note.nv.cuinfo           --------------------------
	.section	.note.nv.cuinfo,"",@"SHT_NOTE"
	.sectionflags	@"SHF_NOTE_NV_CUINFO"
        /*0018*/ 	.short	0x0002
        /*001a*/ 	.short	0x0064
        /*001c*/ 	.short	0x0082
	.zero		2


//--------------------- .nv.info                  --------------------------
	.section	.nv.info,"",@"SHT_CUDA_INFO"
	.align	4


	//----- nvinfo : EIATTR_REGCOUNT
	.align		4
        /*0000*/ 	.byte	0x04, 0x2f
        /*0002*/ 	.short	(.L_1 - .L_0)
	.align		4
.L_0:
        /*0004*/ 	.word	index@(_Z32cuda_crystal_field_energy_kerneljPKdS0_Pd)
        /*0008*/ 	.word	0x00000030


	//----- nvinfo : EIATTR_FRAME_SIZE
	.align		4
.L_1:
        /*000c*/ 	.byte	0x04, 0x11
        /*000e*/ 	.short	(.L_3 - .L_2)
	.align		4
.L_2:
        /*0010*/ 	.word	index@(_Z32cuda_crystal_field_energy_kerneljPKdS0_Pd)
        /*0014*/ 	.word	0x00000000


	//----- nvinfo : EIATTR_REGCOUNT
	.align		4
.L_3:
        /*0018*/ 	.byte	0x04, 0x2f
        /*001a*/ 	.short	(.L_5 - .L_4)
	.align		4
.L_4:
        /*001c*/ 	.word	index@(_Z25cuda_crystal_field_kerneljPKdS0_Pd)
        /*0020*/ 	.word	0x00000060


	//----- nvinfo : EIATTR_FRAME_SIZE
	.align		4
.L_5:
        /*0024*/ 	.byte	0x04, 0x11
        /*0026*/ 	.short	(.L_7 - .L_6)
	.align		4
.L_6:
        /*0028*/ 	.word	index@(_Z25cuda_crystal_field_kerneljPKdS0_Pd)
        /*002c*/ 	.word	0x00000000


	//----- nvinfo : EIATTR_MIN_STACK_SIZE
	.align		4
.L_7:
        /*0030*/ 	.byte	0x04, 0x12
        /*0032*/ 	.short	(.L_9 - .L_8)
	.align		4
.L_8:
        /*0034*/ 	.word	index@(_Z25cuda_crystal_field_kerneljPKdS0_Pd)
        /*0038*/ 	.word	0x00000000


	//----- nvinfo : EIATTR_MIN_STACK_SIZE
	.align		4
.L_9:
        /*003c*/ 	.byte	0x04, 0x12
        /*003e*/ 	.short	(.L_11 - .L_10)
	.align		4
.L_10:
        /*0040*/ 	.word	index@(_Z32cuda_crystal_field_energy_kerneljPKdS0_Pd)
        /*0044*/ 	.word	0x00000000
.L_11:


//--------------------- .nv.compat                --------------------------
	.section	.nv.compat,"",@"SHT_CUDA_COMPAT_INFO"
	.align	4
        /*0000*/ 	.byte	0x02, 0x09, 0x00, 0x00, 0x02, 0x02, 0x01, 0x00, 0x02, 0x05, 0x05, 0x00, 0x03, 0x07, 0x01, 0x01
        /*0010*/ 	.byte	0x02, 0x03, 0x00, 0x00, 0x02, 0x06, 0x01, 0x00, 0x04, 0x0b, 0x08, 0x00, 0x01, 0x00, 0x00, 0x00
        /*0020*/ 	.byte	0x00, 0x00, 0x00, 0x00


//--------------------- .nv.info._Z25cuda_crystal_field_kerneljPKdS0_Pd --------------------------
	.section	.nv.info._Z25cuda_crystal_field_kerneljPKdS0_Pd,"",@"SHT_CUDA_INFO"
	.sectionflags	@""
	.align	4


	//----- nvinfo : EIATTR_CUDA_API_VERSION
	.align		4
        /*0000*/ 	.byte	0x04, 0x37
        /*0002*/ 	.short	(.L_13 - .L_12)
.L_12:
        /*0004*/ 	.word	0x00000082


	//----- nvinfo : EIATTR_KPARAM_INFO
	.align		4
.L_13:
        /*0008*/ 	.byte	0x04, 0x17
        /*000a*/ 	.short	(.L_15 - .L_14)
.L_14:
        /*000c*/ 	.word	0x00000000
        /*0010*/ 	.short	0x0003
        /*0012*/ 	.short	0x0018
        /*0014*/ 	.byte	0x00, 0xf5, 0x21, 0x00


	//----- nvinfo : EIATTR_KPARAM_INFO
	.align		4
.L_15:
        /*0018*/ 	.byte	0x04, 0x17
        /*001a*/ 	.short	(.L_17 - .L_16)
.L_16:
        /*001c*/ 	.word	0x00000000
        /*0020*/ 	.short	0x0002
        /*0022*/ 	.short	0x0010
        /*0024*/ 	.byte	0x00, 0xf5, 0x21, 0x00


	//----- nvinfo : EIATTR_KPARAM_INFO
	.align		4
.L_17:
        /*0028*/ 	.byte	0x04, 0x17
        /*002a*/ 	.short	(.L_19 - .L_18)
.L_18:
        /*002c*/ 	.word	0x00000000
        /*0030*/ 	.short	0x0001
        /*0032*/ 	.short	0x0008
        /*0034*/ 	.byte	0x00, 0xf5, 0x21, 0x00


	//----- nvinfo : EIATTR_KPARAM_INFO
	.align		4
.L_19:
        /*0038*/ 	.byte	0x04, 0x17
        /*003a*/ 	.short	(.L_21 - .L_20)
.L_20:
        /*003c*/ 	.word	0x00000000
        /*0040*/ 	.short	0x0000
        /*0042*/ 	.short	0x0000
        /*0044*/ 	.byte	0x00, 0xf0, 0x11, 0x00


	//----- nvinfo : EIATTR_SPARSE_MMA_MASK
	.align		4
.L_21:
        /*0048*/ 	.byte	0x03, 0x50
        /*004a*/ 	.short	0x0000


	//----- nvinfo : EIATTR_MAXREG_COUNT
	.align		4
        /*004c*/ 	.byte	0x03, 0x1b
        /*004e*/ 	.short	0x00ff


	//----- nvinfo : EIATTR_MERCURY_ISA_VERSION
	.align		4
        /*0050*/ 	.byte	0x03, 0x5f
        /*0052*/ 	.short	0x0101


	//----- nvinfo : EIATTR_VRC_CTA_INIT_COUNT
	.align		4
        /*0054*/ 	.byte	0x02, 0x4a
	.zero		1
	.zero		1


	//----- nvinfo : EIATTR_EXIT_INSTR_OFFSETS
	.align		4
        /*0058*/ 	.byte	0x04, 0x1c
        /*005a*/ 	.short	(.L_23 - .L_22)


	//   ....[0]....
.L_22:
        /*005c*/ 	.word	0x00000070


	//   ....[1]....
        /*0060*/ 	.word	0x00003050


	//----- nvinfo : EIATTR_CBANK_PARAM_SIZE
	.align		4
.L_23:
        /*0064*/ 	.byte	0x03, 0x19
        /*0066*/ 	.short	0x0020


	//----- nvinfo : EIATTR_PARAM_CBANK
	.align		4
        /*0068*/ 	.byte	0x04, 0x0a
        /*006a*/ 	.short	(.L_25 - .L_24)
	.align		4
.L_24:
        /*006c*/ 	.word	index@(.nv.constant0._Z25cuda_crystal_field_kerneljPKdS0_Pd)
        /*0070*/ 	.short	0x0380
        /*0072*/ 	.short	0x0020


	//----- nvinfo : EIATTR_SW_WAR
	.align		4
.L_25:
        /*0074*/ 	.byte	0x04, 0x36
        /*0076*/ 	.short	(.L_27 - .L_26)
.L_26:
        /*0078*/ 	.word	0x00000008
.L_27:


//--------------------- .nv.info._Z32cuda_crystal_field_energy_kerneljPKdS0_Pd --------------------------
	.section	.nv.info._Z32cuda_crystal_field_energy_kerneljPKdS0_Pd,"",@"SHT_CUDA_INFO"
	.sectionflags	@""
	.align	4


	//----- nvinfo : EIATTR_CUDA_API_VERSION
	.align		4
        /*0000*/ 	.byte	0x04, 0x37
        /*0002*/ 	.short	(.L_29 - .L_28)
.L_28:
        /*0004*/ 	.word	0x00000082


	//----- nvinfo : EIATTR_KPARAM_INFO
	.align		4
.L_29:
        /*0008*/ 	.byte	0x04, 0x17
        /*000a*/ 	.short	(.L_31 - .L_30)
.L_30:
        /*000c*/ 	.word	0x00000000
        /*0010*/ 	.short	0x0003
        /*0012*/ 	.short	0x0018
        /*0014*/ 	.byte	0x00, 0xf5, 0x21, 0x00


	//----- nvinfo : EIATTR_KPARAM_INFO
	.align		4
.L_31:
        /*0018*/ 	.byte	0x04, 0x17
        /*001a*/ 	.short	(.L_33 - .L_32)
.L_32:
        /*001c*/ 	.word	0x00000000
        /*0020*/ 	.short	0x0002
        /*0022*/ 	.short	0x0010
        /*0024*/ 	.byte	0x00, 0xf5, 0x21, 0x00


	//----- nvinfo : EIATTR_KPARAM_INFO
	.align		4
.L_33:
        /*0028*/ 	.byte	0x04, 0x17
        /*002a*/ 	.short	(.L_35 - .L_34)
.L_34:
        /*002c*/ 	.word	0x00000000
        /*0030*/ 	.short	0x0001
        /*0032*/ 	.short	0x0008
        /*0034*/ 	.byte	0x00, 0xf5, 0x21, 0x00


	//----- nvinfo : EIATTR_KPARAM_INFO
	.align		4
.L_35:
        /*0038*/ 	.byte	0x04, 0x17
        /*003a*/ 	.short	(.L_37 - .L_36)
.L_36:
        /*003c*/ 	.word	0x00000000
        /*0040*/ 	.short	0x0000
        /*0042*/ 	.short	0x0000
        /*0044*/ 	.byte	0x00, 0xf0, 0x11, 0x00


	//----- nvinfo : EIATTR_SPARSE_MMA_MASK
	.align		4
.L_37:
        /*0048*/ 	.byte	0x03, 0x50
        /*004a*/ 	.short	0x0000


	//----- nvinfo : EIATTR_MAXREG_COUNT
	.align		4
        /*004c*/ 	.byte	0x03, 0x1b
        /*004e*/ 	.short	0x00ff


	//----- nvinfo : EIATTR_MERCURY_ISA_VERSION
	.align		4
        /*0050*/ 	.byte	0x03, 0x5f
        /*0052*/ 	.short	0x0101


	//----- nvinfo : EIATTR_VRC_CTA_INIT_COUNT
	.align		4
        /*0054*/ 	.byte	0x02, 0x4a
	.zero		1
	.zero		1


	//----- nvinfo : EIATTR_EXIT_INSTR_OFFSETS
	.align		4
        /*0058*/ 	.byte	0x04, 0x1c
        /*005a*/ 	.short	(.L_39 - .L_38)


	//   ....[0]....
.L_38:
        /*005c*/ 	.word	0x00000070


	//   ....[1]....
        /*0060*/ 	.word	0x00001430


	//----- nvinfo : EIATTR_CBANK_PARAM_SIZE
	.align		4
.L_39:
        /*0064*/ 	.byte	0x03, 0x19
        /*0066*/ 	.short	0x0020


	//----- nvinfo : EIATTR_PARAM_CBANK
	.align		4
        /*0068*/ 	.byte	0x04, 0x0a
        /*006a*/ 	.short	(.L_41 - .L_40)
	.align		4
.L_40:
        /*006c*/ 	.word	index@(.nv.constant0._Z32cuda_crystal_field_energy_kerneljPKdS0_Pd)
        /*0070*/ 	.short	0x0380
        /*0072*/ 	.short	0x0020


	//----- nvinfo : EIATTR_SW_WAR
	.align		4
.L_41:
        /*0074*/ 	.byte	0x04, 0x36
        /*0076*/ 	.short	(.L_43 - .L_42)
.L_42:
        /*0078*/ 	.word	0x00000008
.L_43:


//--------------------- .nv.callgraph             --------------------------
	.section	.nv.callgraph,"",@"SHT_CUDA_CALLGRAPH"
	.align	4
	.sectionentsize	8
	.align		4
        /*0000*/ 	.word	0x00000000
	.align		4
        /*0004*/ 	.word	0xffffffff
	.align		4
        /*0008*/ 	.word	0x00000000
	.align		4
        /*000c*/ 	.word	0xfffffffe
	.align		4
        /*0010*/ 	.word	0x00000000
	.align		4
        /*0014*/ 	.word	0xfffffffd
	.align		4
        /*0018*/ 	.word	0x00000000
	.align		4
        /*001c*/ 	.word	0xfffffffc


//--------------------- .text._Z25cuda_crystal_field_kerneljPKdS0_Pd --------------------------
	.section	.text._Z25cuda_crystal_field_kerneljPKdS0_Pd,"ax",@progbits
	.align	128
        .global         _Z25cuda_crystal_field_kerneljPKdS0_Pd
        .type           _Z25cuda_crystal_field_kerneljPKdS0_Pd,@function
        .size           _Z25cuda_crystal_field_kerneljPKdS0_Pd,(.L_x_2 - _Z25cuda_crystal_field_kerneljPKdS0_Pd)
        .other          _Z25cuda_crystal_field_kerneljPKdS0_Pd,@"STO_CUDA_ENTRY STV_DEFAULT"
_Z25cuda_crystal_field_kerneljPKdS0_Pd:
.text._Z25cuda_crystal_field_kerneljPKdS0_Pd:
[----:B------:R-:W-:Y:S01]  /*0000*/  LDC R1, c[0x0][0x37c] ;  /* 0x0000df00ff017b82 */ /* 0x000fe20000000800 */
[----:B------:R-:W0:Y:S07]  /*0010*/  S2R R13, SR_TID.X ;  /* 0x00000000000d7919 */ /* 0x000e2e0000002100 */
[----:B------:R-:W0:Y:S01]  /*0020*/  S2UR UR6, SR_CTAID.X ;  /* 0x00000000000679c3 */ /* 0x000e220000002500 */
[----:B------:R-:W1:Y:S07]  /*0030*/  LDCU UR7, c[0x0][0x380] ;  /* 0x00007000ff0777ac */ /* 0x000e6e0008000800 */
[----:B------:R-:W0:Y:S02]  /*0040*/  LDC R0, c[0x0][0x360] ;  /* 0x0000d800ff007b82 */ /* 0x000e240000000800 */
[----:B0-----:R-:W-:-:S05]  /*0050*/  IMAD R0, R0, UR6, R13 ;  /* 0x0000000600007c24 */ /* 0x001fca000f8e020d */
[----:B-1----:R-:W-:-:S13]  /*0060*/  ISETP.GE.U32.AND P0, PT, R0, UR7, PT ;  /* 0x0000000700007c0c */ /* 0x002fda000bf06070 */
[----:B------:R-:W-:Y:S05]  /*0070*/  @P0 EXIT ;  /* 0x000000000000094d */ /* 0x000fea0003800000 */
[----:B------:R-:W0:Y:S01]  /*0080*/  LDC R0, c[0x0][0x360] ;  /* 0x0000d800ff007b82 */ /* 0x000e220000000800 */
[----:B------:R-:W1:Y:S07]  /*0090*/  LDCU.64 UR4, c[0x0][0x358] ;  /* 0x00006b00ff0477ac */ /* 0x000e6e0008000a00 */
[----:B------:R-:W2:Y:S08]  /*00a0*/  LDC.64 R8, c[0x0][0x388] ;  /* 0x0000e200ff087b82 */ /* 0x000eb00000000a00 */
[----:B------:R-:W3:Y:S01]  /*00b0*/  LDC.64 R10, c[0x0][0x390] ;  /* 0x0000e400ff0a7b82 */ /* 0x000ee20000000a00 */
[----:B0-----:R-:W-:-:S04]  /*00c0*/  IMAD R13, R0, UR6, R13 ;  /* 0x00000006000d7c24 */ /* 0x001fc8000f8e020d */
[----:B------:R-:W-:-:S04]  /*00d0*/  IMAD R2, R13, 0x3, RZ ;  /* 0x000000030d027824 */ /* 0x000fc800078e02ff */
[C---:B--2---:R-:W-:Y:S01]  /*00e0*/  IMAD.WIDE.U32 R4, R2.reuse, 0x8, R8 ;  /* 0x0000000802047825 */ /* 0x044fe200078e0008 */
[----:B------:R-:W-:-:S03]  /*00f0*/  IADD3 R0, PT, PT, R2, 0x1, RZ ;  /* 0x0000000102007810 */ /* 0x000fc60007ffe0ff */
[----:B------:R-:W-:Y:S02]  /*0100*/  VIADD R3, R2, 0x2 ;  /* 0x0000000202037836 */ /* 0x000fe40000000000 */
[----:B-1----:R-:W2:Y:S01]  /*0110*/  LDG.E.64 R4, desc[UR4][R4.64] ;  /* 0x0000000404047981 */ /* 0x002ea2000c1e1b00 */
[----:B------:R-:W-:-:S04]  /*0120*/  IMAD.WIDE.U32 R6, R0, 0x8, R8 ;  /* 0x0000000800067825 */ /* 0x000fc800078e0008 */
[----:B------:R-:W-:Y:S02]  /*0130*/  IMAD.WIDE.U32 R8, R3, 0x8, R8 ;  /* 0x0000000803087825 */ /* 0x000fe400078e0008 */
[----:B------:R-:W4:Y:S04]  /*0140*/  LDG.E.64 R6, desc[UR4][R6.64] ;  /* 0x0000000406067981 */ /* 0x000f28000c1e1b00 */
[----:B------:R-:W5:Y:S01]  /*0150*/  LDG.E.64 R8, desc[UR4][R8.64] ;  /* 0x0000000408087981 */ /* 0x000f62000c1e1b00 */
[C---:B---3--:R-:W-:Y:S01]  /*0160*/  IMAD.WIDE.U32 R38, R13.reuse, 0x8, R10 ;  /* 0x000000080d267825 */ /* 0x048fe200078e000a */
[----:B------:R-:W-:-:S05]  /*0170*/  IADD3 R13, PT, PT, R13, UR7, RZ ;  /* 0x000000070d0d7c10 */ /* 0x000fca000fffe0ff */
[----:B------:R-:W3:Y:S01]  /*0180*/  LDG.E.64 R38, desc[UR4][R38.64] ;  /* 0x0000000426267981 */ /* 0x000ee2000c1e1b00 */
[----:B------:R-:W-:-:S04]  /*0190*/  IMAD.WIDE.U32 R30, R13, 0x8, R10 ;  /* 0x000000080d1e7825 */ /* 0x000fc800078e000a */
[----:B------:R-:W-:Y:S02]  /*01a0*/  VIADD R13, R13, UR7 ;  /* 0x000000070d0d7c36 */ /* 0x000fe40008000000 */
[----:B------:R-:W3:Y:S02]  /*01b0*/  LDG.E.64 R30, desc[UR4][R30.64] ;  /* 0x000000041e1e7981 */ /* 0x000ee4000c1e1b00 */
[----:B------:R-:W-:-:S06]  /*01c0*/  IMAD.WIDE.U32 R22, R13, 0x8, R10 ;  /* 0x000000080d167825 */ /* 0x000fcc00078e000a */
[----:B------:R-:W3:Y:S01]  /*01d0*/  LDG.E.64 R22, desc[UR4][R22.64] ;  /* 0x0000000416167981 */ /* 0x000ee2000c1e1b00 */
[----:B------:R-:W-:-:S05]  /*01e0*/  IADD3 R13, PT, PT, R13, UR7, RZ ;  /* 0x000000070d0d7c10 */ /* 0x000fca000fffe0ff */
[----:B------:R-:W-:-:S06]  /*01f0*/  IMAD.WIDE.U32 R50, R13, 0x8, R10 ;  /* 0x000000080d327825 */ /* 0x000fcc00078e000a */
[----:B------:R-:W3:Y:S01]  /*0200*/  LDG.E.64 R50, desc[UR4][R50.64] ;  /* 0x0000000432327981 */ /* 0x000ee2000c1e1b00 */
[----:B------:R-:W-:-:S04]  /*0210*/  VIADD R13, R13, UR7 ;  /* 0x000000070d0d7c36 */ /* 0x000fc80008000000 */
[C---:B------:R-:W-:Y:S01]  /*0220*/  IMAD.WIDE.U32 R28, R13.reuse, 0x8, R10 ;  /* 0x000000080d1c7825 */ /* 0x040fe200078e000a */
[----:B------:R-:W-:-:S05]  /*0230*/  IADD3 R13, PT, PT, R13, UR7, RZ ;  /* 0x000000070d0d7c10 */ /* 0x000fca000fffe0ff */
[----:B------:R-:W3:Y:S01]  /*0240*/  LDG.E.64 R28, desc[UR4][R28.64] ;  /* 0x000000041c1c7981 */ /* 0x000ee2000c1e1b00 */
[----:B------:R-:W-:-:S06]  /*0250*/  IMAD.WIDE.U32 R24, R13, 0x8, R10 ;  /* 0x000000080d187825 */ /* 0x000fcc00078e000a */
[----:B------:R-:W3:Y:S01]  /*0260*/  LDG.E.64 R24, desc[UR4][R24.64] ;  /* 0x0000000418187981 */ /* 0x000ee2000c1e1b00 */
[----:B------:R-:W-:-:S04]  /*0270*/  VIADD R77, R13, UR7 ;  /* 0x000000070d4d7c36 */ /* 0x000fc80008000000 */
[----:B------:R-:W-:-:S06]  /*0280*/  IMAD.WIDE.U32 R56, R77, 0x8, R10 ;  /* 0x000000084d387825 */ /* 0x000fcc00078e000a */
[----:B------:R-:W3:Y:S01]  /*0290*/  LDG.E.64 R56, desc[UR4][R56.64] ;  /* 0x0000000438387981 */ /* 0x000ee2000c1e1b00 */
[----:B------:R-:W-:Y:S01]  /*02a0*/  UMOV UR8, 0xaa0d83a4 ;  /* 0xaa0d83a400087882 */ /* 0x000fe20000000000 */
[----:B------:R-:W-:Y:S01]  /*02b0*/  UMOV UR9, 0x402406d8 ;  /* 0x402406d800097882 */ /* 0x000fe20000000000 */
[----:B------:R-:W-:Y:S01]  /*02c0*/  UMOV UR10, 0x27d29b68 ;  /* 0x27d29b68000a7882 */ /* 0x000fe20000000000 */
[----:B------:R-:W-:Y:S01]  /*02d0*/  UMOV UR11, 0x3ffe4710 ;  /* 0x3ffe4710000b7882 */ /* 0x000fe20000000000 */
[----:B------:R-:W-:-:S05]  /*02e0*/  IADD3 R77, PT, PT, R77, UR7, RZ ;  /* 0x000000074d4d7c10 */ /* 0x000fca000fffe0ff */
[----:B------:R-:W-:-:S06]  /*02f0*/  IMAD.WIDE.U32 R86, R77, 0x8, R10 ;  /* 0x000000084d567825 */ /* 0x000fcc00078e000a */
[----:B------:R-:W3:Y:S01]  /*0300*/  LDG.E.64 R86, desc[UR4][R86.64] ;  /* 0x0000000456567981 */ /* 0x000ee2000c1e1b00 */
[----:B------:R-:W-:Y:S01]  /*0310*/  UMOV UR12, 0xa45d91d8 ;  /* 0xa45d91d8000c7882 */ /* 0x000fe20000000000 */
[----:B------:R-:W-:Y:S01]  /*0320*/  UMOV UR13, 0x3ffc5274 ;  /* 0x3ffc5274000d7882 */ /* 0x000fe20000000000 */
[----:B------:R-:W-:Y:S02]  /*0330*/  VIADD R77, R77, UR7 ;  /* 0x000000074d4d7c36 */ /* 0x000fe40008000000 */
[----:B------:R-:W-:Y:S02]  /*0340*/  HFMA2 R88, -RZ, RZ, 0, 0 ;  /* 0x00000000ff587431 */ /* 0x000fe400000001ff */
[----:B------:R-:W-:Y:S01]  /*0350*/  IMAD.MOV.U32 R89, RZ, RZ, 0x401c0000 ;  /* 0x401c0000ff597424 */ /* 0x000fe200078e00ff */
[C---:B--2---:R-:W-:Y:S02]  /*0360*/  DMUL R36, R4.reuse, R4 ;  /* 0x0000000404247228 */ /* 0x044fe40000000000 */
[----:B------:R-:W-:Y:S01]  /*0370*/  DMUL R62, R4, UR8 ;  /* 0x00000008043e7c28 */ /* 0x000fe20008000000 */
[----:B------:R-:W-:Y:S01]  /*0380*/  UMOV UR8, 0x102b0694 ;  /* 0x102b069400087882 */ /* 0x000fe20000000000 */
[----:B------:R-:W-:-:S02]  /*0390*/  UMOV UR9, 0x40017b14 ;  /* 0x40017b1400097882 */ /* 0x000fc40000000000 */
[C---:B------:R-:W-:Y:S01]  /*03a0*/  DMUL R20, R4.reuse, UR8 ;  /* 0x0000000804147c28 */ /* 0x040fe20008000000 */
[----:B------:R-:W-:Y:S01]  /*03b0*/  UMOV UR9, 0x3ff17b14 ;  /* 0x3ff17b1400097882 */ /* 0x000fe20000000000 */
[----:B------:R-:W-:Y:S02]  /*03c0*/  DMUL R34, R4, R36 ;  /* 0x0000002404227228 */ /* 0x000fe40000000000 */
[----:B----4-:R-:W-:Y:S02]  /*03d0*/  DMUL R12, R6, R6 ;  /* 0x00000006060c7228 */ /* 0x010fe40000000000 */
[----:B-----5:R-:W-:Y:S02]  /*03e0*/  DMUL R14, R8, R8 ;  /* 0x00000008080e7228 */ /* 0x020fe40000000000 */
[C---:B------:R-:W-:Y:S02]  /*03f0*/  DADD R32, R4.reuse, -R6 ;  /* 0x0000000004207229 */ /* 0x040fe40000000806 */
[----:B------:R-:W-:-:S02]  /*0400*/  DMUL R16, R4, R34 ;  /* 0x0000002204107228 */ /* 0x000fc40000000000 */
[C---:B------:R-:W-:Y:S02]  /*0410*/  DADD R18, R12.reuse, R12 ;  /* 0x000000000c127229 */ /* 0x040fe4000000000c */
[--C-:B------:R-:W-:Y:S02]  /*0420*/  DADD R64, R12, R14.reuse ;  /* 0x000000000c407229 */ /* 0x100fe4000000000e */
[----:B------:R-:W-:Y:S02]  /*0430*/  DMUL R26, R36, -3 ;  /* 0xc0080000241a7828 */ /* 0x000fe40000000000 */
[--C-:B------:R-:W-:Y:S02]  /*0440*/  DADD R52, R14, R14.reuse ;  /* 0x000000000e347229 */ /* 0x100fe4000000000e */
[----:B------:R-:W-:Y:S02]  /*0450*/  DADD R66, R18, R14 ;  /* 0x0000000012427229 */ /* 0x000fe4000000000e */
[----:B------:R-:W-:-:S02]  /*0460*/  DFMA R44, R12, R64, R16 ;  /* 0x000000400c2c722b */ /* 0x000fc40000000010 */
[----:B------:R-:W-:Y:S02]  /*0470*/  DADD R40, R18, -1 ;  /* 0xbff0000012287429 */ /* 0x000fe40000000000 */
[----:B------:R-:W-:Y:S02]  /*0480*/  DMUL R20, R6, R20 ;  /* 0x0000001406147228 */ /* 0x000fe40000000000 */
[----:B------:R-:W-:Y:S02]  /*0490*/  DMUL R62, R62, R32 ;  /* 0x000000203e3e7228 */ /* 0x000fe40000000000 */
[----:B------:R-:W-:Y:S02]  /*04a0*/  DFMA R44, R66, R26, R44 ;  /* 0x0000001a422c722b */ /* 0x000fe4000000002c */
[----:B------:R-:W-:Y:S02]  /*04b0*/  DMUL R70, R4, -UR8 ;  /* 0x8000000804467c28 */ /* 0x000fe40008000000 */
[----:B------:R-:W-:-:S02]  /*04c0*/  DADD R42, -R18, 1 ;  /* 0x3ff00000122a7429 */ /* 0x000fc40000000100 */
[----:B------:R-:W-:Y:S02]  /*04d0*/  DMUL R32, R6, -UR8 ;  /* 0x8000000806207c28 */ /* 0x000fe40008000000 */
[----:B------:R-:W-:Y:S02]  /*04e0*/  DADD R26, R40, R52 ;  /* 0x00000000281a7229 */ /* 0x000fe40000000034 */
[----:B------:R-:W-:Y:S02]  /*04f0*/  DMUL R48, R8, R20 ;  /* 0x0000001408307228 */ /* 0x000fe40000000000 */
[----:B------:R-:W-:Y:S02]  /*0500*/  DADD R20, -R52, 1 ;  /* 0x3ff0000034147429 */ /* 0x000fe40000000100 */
[----:B------:R-:W-:Y:S02]  /*0510*/  DMUL R58, R70, R42 ;  /* 0x0000002a463a7228 */ /* 0x000fe40000000000 */
[----:B------:R-:W-:-:S02]  /*0520*/  DMUL R68, R42, -UR8 ;  /* 0x800000082a447c28 */ /* 0x000fc40008000000 */
[----:B------:R-:W-:Y:S02]  /*0530*/  DMUL R46, R32, R26 ;  /* 0x0000001a202e7228 */ /* 0x000fe40000000000 */
[----:B------:R-:W-:Y:S02]  /*0540*/  DMUL R54, R8, UR10 ;  /* 0x0000000a08367c28 */ /* 0x000fe40008000000 */
[----:B------:R-:W-:Y:S02]  /*0550*/  DADD R78, R18, -2 ;  /* 0xc0000000124e7429 */ /* 0x000fe40000000000 */
[----:B---3--:R-:W-:Y:S02]  /*0560*/  DFMA R60, R38, R48, RZ ;  /* 0x00000030263c722b */ /* 0x008fe400000000ff */
[----:B------:R-:W-:Y:S02]  /*0570*/  DMUL R72, R32, R20 ;  /* 0x0000001420487228 */ /* 0x000fe40000000000 */
[----:B------:R-:W-:-:S02]  /*0580*/  DADD R74, R14, -1 ;  /* 0xbff000000e4a7429 */ /* 0x000fc40000000000 */
[----:B------:R-:W-:Y:S02]  /*0590*/  DFMA R42, R38, R58, RZ ;  /* 0x0000003a262a722b */ /* 0x000fe400000000ff */
[----:B------:R-:W-:Y:S02]  /*05a0*/  DMUL R68, R8, R68 ;  /* 0x0000004408447228 */ /* 0x000fe40000000000 */
[----:B------:R-:W-:Y:S02]  /*05b0*/  DFMA R38, R38, R46, RZ ;  /* 0x0000002e2626722b */ /* 0x000fe400000000ff */
[----:B------:R-:W-:Y:S02]  /*05c0*/  DADD R46, R14, R78 ;  /* 0x000000000e2e7229 */ /* 0x000fe4000000004e */
[----:B------:R-:W-:Y:S02]  /*05d0*/  DFMA R60, R30, R72, R60 ;  /* 0x000000481e3c722b */ /* 0x000fe4000000003c */
[----:B------:R-:W-:-:S02]  /*05e0*/  DMUL R74, R54, R74 ;  /* 0x0000004a364a7228 */ /* 0x000fc40000000000 */
[----:B------:R-:W-:Y:S02]  /*05f0*/  DFMA R42, R30, R68, R42 ;  /* 0x000000441e2a722b */ /* 0x000fe4000000002a */
[----:B------:R-:W-:Y:S02]  /*0600*/  DMUL R78, R6, UR10 ;  /* 0x0000000a064e7c28 */ /* 0x000fe40008000000 */
[----:B------:R-:W-:Y:S02]  /*0610*/  DMUL R72, R4, UR10 ;  /* 0x0000000a04487c28 */ /* 0x000fe40008000000 */
[----:B------:R-:W-:Y:S02]  /*0620*/  DFMA R30, R48, R30, R38 ;  /* 0x0000001e301e722b */ /* 0x000fe40000000026 */
[----:B------:R-:W-:Y:S02]  /*0630*/  DMUL R38, R6, R12 ;  /* 0x0000000c06267228 */ /* 0x000fe40000000000 */
[----:B------:R-:W-:-:S02]  /*0640*/  DMUL R32, R32, R46 ;  /* 0x0000002e20207228 */ /* 0x000fc40000000000 */
[----:B------:R-:W-:Y:S02]  /*0650*/  DFMA R60, R22, R74, R60 ;  /* 0x0000004a163c722b */ /* 0x000fe4000000003c */
[C---:B------:R-:W-:Y:S02]  /*0660*/  DMUL R58, R14.reuse, R78 ;  /* 0x0000004e0e3a7228 */ /* 0x040fe40000000000 */
[----:B------:R-:W-:Y:S02]  /*0670*/  DMUL R46, R14, R72 ;  /* 0x000000480e2e7228 */ /* 0x000fe40000000000 */
[----:B------:R-:W-:Y:S02]  /*0680*/  DMUL R74, R70, R20 ;  /* 0x00000014464a7228 */ /* 0x000fe40000000000 */
[----:B------:R-:W-:Y:S02]  /*0690*/  DMUL R20, R6, R38 ;  /* 0x0000002606147228 */ /* 0x000fe40000000000 */
[----:B------:R-:W-:-:S02]  /*06a0*/  DMUL R68, R8, -UR8 ;  /* 0x8000000808447c28 */ /* 0x000fc40008000000 */
[C---:B------:R-:W-:Y:S02]  /*06b0*/  DFMA R58, R22.reuse, R58, R42 ;  /* 0x0000003a163a722b */ /* 0x040fe4000000002a */
[----:B------:R-:W-:Y:S02]  /*06c0*/  DFMA R30, R22, R46, R30 ;  /* 0x0000002e161e722b */ /* 0x000fe4000000001e */
[----:B------:R-:W-:Y:S02]  /*06d0*/  DMUL R22, R20, 8 ;  /* 0x4020000014167828 */ /* 0x000fe40000000000 */
[----:B------:R-:W-:Y:S02]  /*06e0*/  DMUL R26, R26, R68 ;  /* 0x000000441a1a7228 */ /* 0x000fe40000000000 */
[----:B------:R-:W-:Y:S02]  /*06f0*/  DFMA R46, R50, R74, R60 ;  /* 0x0000004a322e722b */ /* 0x000fe4000000003c */
[----:B------:R-:W-:Y:S01]  /*0700*/  DFMA R48, R48, R50, R58 ;  /* 0x000000323030722b */ /* 0x000fe2000000003a */
[----:B------:R-:W-:Y:S01]  /*0710*/  MOV R74, 0x0 ;  /* 0x00000000004a7802 */ /* 0x000fe20000000f00 */
[----:B------:R-:W-:Y:S01]  /*0720*/  DADD R84, R22, 1 ;  /* 0x3ff0000016547429 */ /* 0x000fe20000000000 */
[----:B------:R-:W-:Y:S01]  /*0730*/  IMAD.MOV.U32 R75, RZ, RZ, 0x40080000 ;  /* 0x40080000ff4b7424 */ /* 0x000fe200078e00ff */
[----:B------:R-:W-:-:S02]  /*0740*/  DFMA R50, R50, R26, R30 ;  /* 0x0000001a3232722b */ /* 0x000fc4000000001e */
[----:B------:R-:W-:Y:S02]  /*0750*/  DMUL R82, R6, R62 ;  /* 0x0000003e06527228 */ /* 0x000fe40000000000 */
[C---:B------:R-:W-:Y:S02]  /*0760*/  DMUL R42, R12.reuse, 8 ;  /* 0x402000000c2a7828 */ /* 0x040fe40000000000 */
[----:B------:R-:W-:Y:S02]  /*0770*/  DMUL R30, R12, 4 ;  /* 0x401000000c1e7828 */ /* 0x000fe40000000000 */
[C---:B------:R-:W-:Y:S02]  /*0780*/  DADD R58, R14.reuse, -2 ;  /* 0xc00000000e3a7429 */ /* 0x040fe40000000000 */
[----:B------:R-:W-:Y:S02]  /*0790*/  DADD R62, -R14, R84 ;  /* 0x000000000e3e7229 */ /* 0x000fe40000000154 */
[----:B------:R-:W-:-:S02]  /*07a0*/  DADD R80, R40, R14 ;  /* 0x0000000028507229 */ /* 0x000fc4000000000e */
[----:B------:R-:W-:Y:S02]  /*07b0*/  DADD R60, R4, R6 ;  /* 0x00000000043c7229 */ /* 0x000fe40000000006 */
[----:B------:R-:W-:Y:S02]  /*07c0*/  DFMA R26, R14, -R74, 3 ;  /* 0x400800000e1a742b */ /* 0x000fe4000000084a */
[----:B------:R-:W-:Y:S02]  /*07d0*/  DADD R74, R42, -9 ;  /* 0xc02200002a4a7429 */ /* 0x000fe40000000000 */
[C---:B------:R-:W-:Y:S02]  /*07e0*/  DFMA R62, R30.reuse, R58, R62 ;  /* 0x0000003a1e3e722b */ /* 0x040fe4000000003e */
[----:B------:R-:W-:Y:S02]  /*07f0*/  DADD R58, R30, -3 ;  /* 0xc00800001e3a7429 */ /* 0x000fe40000000000 */
[----:B------:R-:W-:-:S02]  /*0800*/  DMUL R68, R68, R80 ;  /* 0x0000005044447228 */ /* 0x000fc40000000000 */
[----:B------:R-:W-:Y:S02]  /*0810*/  DMUL R66, R70, R66 ;  /* 0x0000004246427228 */ /* 0x000fe40000000000 */
[----:B------:R-:W-:Y:S01]  /*0820*/  DMUL R60, R82, R60 ;  /* 0x0000003c523c7228 */ /* 0x000fe20000000000 */
[----:B------:R-:W-:Y:S01]  /*0830*/  UMOV UR8, 0xaa0d83a4 ;  /* 0xaa0d83a400087882 */ /* 0x000fe20000000000 */
[----:B------:R-:W-:Y:S01]  /*0840*/  UMOV UR9, 0x400406d8 ;  /* 0x400406d800097882 */ /* 0x000fe20000000000 */
[----:B------:R-:W-:Y:S02]  /*0850*/  DFMA R74, R14, 6, R74 ;  /* 0x401800000e4a782b */ /* 0x000fe4000000004a */
[----:B------:R-:W-:Y:S02]  /*0860*/  DFMA R48, R28, R32, R48 ;  /* 0x000000201c30722b */ /* 0x000fe40000000030 */
[----:B------:R-:W-:Y:S02]  /*0870*/  DMUL R32, R4, UR8 ;  /* 0x0000000804207c28 */ /* 0x000fe40008000000 */
[----:B------:R-:W-:-:S02]  /*0880*/  DMUL R70, R6, UR12 ;  /* 0x0000000c06467c28 */ /* 0x000fc40008000000 */
[----:B------:R-:W-:Y:S02]  /*0890*/  DFMA R58, R14, 3, R58 ;  /* 0x400800000e3a782b */ /* 0x000fe4000000003a */
[C---:B------:R-:W-:Y:S02]  /*08a0*/  DFMA R68, R28.reuse, R68, R46 ;  /* 0x000000441c44722b */ /* 0x040fe4000000002e */
[----:B------:R-:W-:Y:S01]  /*08b0*/  DFMA R50, R28, R66, R50 ;  /* 0x000000421c32722b */ /* 0x000fe20000000032 */
[----:B------:R-:W-:Y:S01]  /*08c0*/  IMAD.MOV.U32 R28, RZ, RZ, 0x0 ;  /* 0x00000000ff1c7424 */ /* 0x000fe200078e00ff */
[----:B------:R-:W-:Y:S01]  /*08d0*/  MOV R29, 0x40100000 ;  /* 0x40100000001d7802 */ /* 0x000fe20000000f00 */
[----:B------:R-:W-:Y:S02]  /*08e0*/  DMUL R82, R8, R60 ;  /* 0x0000003c08527228 */ /* 0x000fe40000000000 */
[----:B------:R-:W-:Y:S02]  /*08f0*/  DFMA R26, R18, R74, R26 ;  /* 0x0000004a121a722b */ /* 0x000fe4000000001a */
[----:B------:R-:W-:-:S02]  /*0900*/  DMUL R74, R32, R62 ;  /* 0x0000003e204a7228 */ /* 0x000fc40000000000 */
[----:B------:R-:W-:Y:S02]  /*0910*/  DMUL R60, R70, R58 ;  /* 0x0000003a463c7228 */ /* 0x000fe40000000000 */
[----:B------:R-:W-:Y:S02]  /*0920*/  DFMA R28, R14, R28, -1 ;  /* 0xbff000000e1c742b */ /* 0x000fe4000000001c */
[C---:B------:R-:W-:Y:S01]  /*0930*/  DFMA R62, R24.reuse, R82, R68 ;  /* 0x00000052183e722b */ /* 0x040fe20000000044 */
[----:B------:R-:W-:Y:S01]  /*0940*/  IMAD.WIDE.U32 R82, R77, 0x8, R10 ;  /* 0x000000084d527825 */ /* 0x000fe200078e000a */
[----:B------:R-:W-:-:S04]  /*0950*/  DFMA R68, -R24, R74, R48 ;  /* 0x0000004a1844722b */ /* 0x000fc80000000130 */
[----:B------:R-:W-:Y:S01]  /*0960*/  DMUL R48, R60, R28 ;  /* 0x0000001c3c307228 */ /* 0x000fe20000000000 */
[----:B------:R0:W2:Y:S01]  /*0970*/  LDG.E.64 R60, desc[UR4][R82.64] ;  /* 0x00000004523c7981 */ /* 0x0000a2000c1e1b00 */
[----:B------:R-:W-:Y:S01]  /*0980*/  UMOV UR10, 0xa45d91d8 ;  /* 0xa45d91d8000a7882 */ /* 0x000fe20000000000 */
[----:B------:R-:W-:Y:S01]  /*0990*/  UMOV UR11, 0x400c5274 ;  /* 0x400c5274000b7882 */ /* 0x000fe20000000000 */
[----:B------:R-:W-:Y:S02]  /*09a0*/  DMUL R46, R6, UR8 ;  /* 0x00000008062e7c28 */ /* 0x000fe40008000000 */
[----:B------:R-:W-:Y:S02]  /*09b0*/  DMUL R66, R4, -UR10 ;  /* 0x8000000a04427c28 */ /* 0x000fe40008000000 */
[----:B------:R-:W-:-:S04]  /*09c0*/  DADD R74, R42, -3 ;  /* 0xc00800002a4a7429 */ /* 0x000fc80000000000 */
[----:B------:R-:W-:Y:S02]  /*09d0*/  DMUL R44, R46, R44 ;  /* 0x0000002c2e2c7228 */ /* 0x000fe40000000000 */
[----:B------:R-:W-:Y:S02]  /*09e0*/  DMUL R70, R6, R66 ;  /* 0x0000004206467228 */ /* 0x000fe40000000000 */
[----:B------:R-:W-:Y:S01]  /*09f0*/  DMUL R66, R8, UR12 ;  /* 0x0000000c08427c28 */ /* 0x000fe20008000000 */
[----:B------:R-:W-:Y:S01]  /*0a00*/  UMOV UR10, 0x27d29b68 ;  /* 0x27d29b68000a7882 */ /* 0x000fe20000000000 */
[----:B------:R-:W-:Y:S01]  /*0a10*/  UMOV UR11, 0x400e4710 ;  /* 0x400e4710000b7882 */ /* 0x000fe20000000000 */
[----:B------:R-:W-:Y:S02]  /*0a20*/  DFMA R48, R56, -R48, R62 ;  /* 0x800000303830722b */ /* 0x000fe4000000003e */
[----:B------:R-:W-:Y:S02]  /*0a30*/  DFMA R24, R24, R44, R50 ;  /* 0x0000002c1818722b */ /* 0x000fe40000000032 */
[----:B------:R-:W-:-:S02]  /*0a40*/  DMUL R62, R8, R70 ;  /* 0x00000046083e7228 */ /* 0x000fc40000000000 */
[----:B------:R-:W-:Y:S02]  /*0a50*/  DMUL R50, R66, R26 ;  /* 0x0000001a42327228 */ /* 0x000fe40000000000 */
[----:B------:R-:W-:Y:S02]  /*0a60*/  DFMA R74, R14, 6, R74 ;  /* 0x401800000e4a782b */ /* 0x000fe4000000004a */
[----:B------:R-:W-:Y:S01]  /*0a70*/  DMUL R26, R4, -UR10 ;  /* 0x8000000a041a7c28 */ /* 0x000fe20008000000 */
[----:B------:R-:W-:-:S05]  /*0a80*/  MOV R44, 0x0 ;  /* 0x00000000002c7802 */ /* 0x000fca0000000f00 */
[----:B------:R-:W-:Y:S02]  /*0a90*/  DMUL R74, R62, R74 ;  /* 0x0000004a3e4a7228 */ /* 0x000fe40000000000 */
[----:B0-----:R-:W-:Y:S01]  /*0aa0*/  DMUL R82, R6, R26 ;  /* 0x0000001a06527228 */ /* 0x001fe20000000000 */
[----:B------:R-:W-:Y:S01]  /*0ab0*/  HFMA2 R27, -RZ, RZ, 2.0546875, 0 ;  /* 0x401c0000ff1b7431 */ /* 0x000fe200000001ff */
[----:B------:R-:W-:Y:S01]  /*0ac0*/  MOV R26, 0x0 ;  /* 0x00000000001a7802 */ /* 0x000fe20000000f00 */
[----:B------:R-:W-:Y:S01]  /*0ad0*/  IMAD.MOV.U32 R45, RZ, RZ, 0x403c0000 ;  /* 0x403c0000ff2d7424 */ /* 0x000fe200078e00ff */
[C---:B------:R-:W-:Y:S02]  /*0ae0*/  DFMA R68, R56.reuse, -R50, R68 ;  /* 0x800000323844722b */ /* 0x040fe40000000044 */
[----:B------:R-:W-:Y:S02]  /*0af0*/  DFMA R56, R56, R74, R24 ;  /* 0x0000004a3838722b */ /* 0x000fe40000000018 */
[----:B------:R-:W-:-:S02]  /*0b00*/  DMUL R84, R8, R82 ;  /* 0x0000005208547228 */ /* 0x000fc40000000000 */
[C---:B------:R-:W-:Y:S02]  /*0b10*/  DFMA R24, R14.reuse, -R26, 4 ;  /* 0x401000000e18742b */ /* 0x040fe4000000081a */
[C---:B------:R-:W-:Y:S02]  /*0b20*/  DFMA R50, R14.reuse, R88, -1 ;  /* 0xbff000000e32742b */ /* 0x040fe40000000058 */
[----:B------:R-:W-:Y:S01]  /*0b30*/  DFMA R70, R14, -R44, 2 ;  /* 0x400000000e46742b */ /* 0x000fe2000000082c */
[----:B------:R-:W-:-:S03]  /*0b40*/  UMOV UR11, 0x3fee4710 ;  /* 0x3fee4710000b7882 */ /* 0x000fc60000000000 */
[----:B------:R-:W-:Y:S02]  /*0b50*/  DMUL R84, R84, R24 ;  /* 0x0000001854547228 */ /* 0x000fe40000000000 */
[----:B------:R-:W-:Y:S02]  /*0b60*/  DMUL R24, R8, R14 ;  /* 0x0000000e08187228 */ /* 0x000fe40000000000 */
[----:B------:R-:W-:Y:S02]  /*0b70*/  DFMA R50, R12, R70, R50 ;  /* 0x000000460c32722b */ /* 0x000fe40000000032 */
[----:B------:R-:W-:Y:S01]  /*0b80*/  DMUL R82, R4, UR10 ;  /* 0x0000000a04527c28 */ /* 0x000fe20008000000 */
[----:B------:R-:W-:Y:S01]  /*0b90*/  IMAD.MOV.U32 R70, RZ, RZ, 0x0 ;  /* 0x00000000ff467424 */ /* 0x000fe200078e00ff */
[----:B------:R-:W-:Y:S02]  /*0ba0*/  MOV R71, 0x40370000 ;  /* 0x4037000000477802 */ /* 0x000fe40000000f00 */
[----:B------:R-:W-:-:S04]  /*0bb0*/  DMUL R24, R8, R24 ;  /* 0x0000001808187228 */ /* 0x000fc80000000000 */
[----:B------:R-:W-:Y:S02]  /*0bc0*/  DFMA R70, R14, -R70, 1 ;  /* 0x3ff000000e46742b */ /* 0x000fe40000000846 */
[----:B------:R-:W-:Y:S01]  /*0bd0*/  DMUL R82, R82, R50 ;  /* 0x0000003252527228 */ /* 0x000fe20000000000 */
[----:B------:R-:W-:Y:S01]  /*0be0*/  MOV R50, 0x0 ;  /* 0x0000000000327802 */ /* 0x000fe20000000f00 */
[----:B------:R-:W-:-:S04]  /*0bf0*/  IMAD.MOV.U32 R51, RZ, RZ, 0x403c0000 ;  /* 0x403c0000ff337424 */ /* 0x000fc800078e00ff */
[----:B------:R-:W-:Y:S02]  /*0c00*/  DFMA R70, R24, 28, R70 ;  /* 0x403c00001846782b */ /* 0x000fe40000000046 */
[----:B------:R-:W-:Y:S01]  /*0c10*/  DFMA R74, R14, R50, -2 ;  /* 0xc00000000e4a742b */ /* 0x000fe20000000032 */
[----:B------:R-:W-:-:S07]  /*0c20*/  IADD3 R77, PT, PT, R77, UR7, RZ ;  /* 0x000000074d4d7c10 */ /* 0x000fce000fffe0ff */
[----:B------:R-:W-:Y:S02]  /*0c30*/  DFMA R74, R12, R74, R70 ;  /* 0x0000004a0c4a722b */ /* 0x000fe40000000046 */
[----:B------:R-:W-:-:S08]  /*0c40*/  DMUL R70, R6, UR10 ;  /* 0x0000000a06467c28 */ /* 0x000fd00008000000 */
[----:B------:R-:W-:Y:S01]  /*0c50*/  DMUL R74, R70, R74 ;  /* 0x0000004a464a7228 */ /* 0x000fe20000000000 */
[----:B------:R-:W-:-:S06]  /*0c60*/  IMAD.WIDE.U32 R70, R77, 0x8, R10 ;  /* 0x000000084d467825 */ /* 0x000fcc00078e000a */
[----:B------:R-:W3:Y:S01]  /*0c70*/  LDG.E.64 R70, desc[UR4][R70.64] ;  /* 0x0000000446467981 */ /* 0x000ee2000c1e1b00 */
[C---:B------:R-:W-:Y:S01]  /*0c80*/  DFMA R48, R86.reuse, R84, R48 ;  /* 0x000000545630722b */ /* 0x040fe20000000030 */
[----:B------:R-:W-:Y:S01]  /*0c90*/  UMOV UR10, 0x4c02929c ;  /* 0x4c02929c000a7882 */ /* 0x000fe20000000000 */
[C---:B------:R-:W-:Y:S01]  /*0ca0*/  DFMA R68, R86.reuse, -R82, R68 ;  /* 0x800000525644722b */ /* 0x040fe20000000044 */
[----:B------:R-:W-:Y:S01]  /*0cb0*/  UMOV UR11, 0x3ff568d4 ;  /* 0x3ff568d4000b7882 */ /* 0x000fe20000000000 */
[----:B------:R-:W-:Y:S02]  /*0cc0*/  DFMA R86, R86, -R74, R56 ;  /* 0x8000004a5656722b */ /* 0x000fe40000000038 */
[----:B------:R-:W-:Y:S02]  /*0cd0*/  DFMA R74, R14, -R44, 6 ;  /* 0x401800000e4a742b */ /* 0x000fe4000000082c */
[----:B------:R-:W-:Y:S02]  /*0ce0*/  DMUL R56, R4, -UR10 ;  /* 0x8000000a04387c28 */ /* 0x000fe40008000000 */
[----:B------:R-:W-:Y:S01]  /*0cf0*/  DFMA R44, R14, R88, -3 ;  /* 0xc00800000e2c742b */ /* 0x000fe20000000058 */
[----:B------:R-:W-:-:S02]  /*0d00*/  UMOV UR11, 0x3fe568d4 ;  /* 0x3fe568d4000b7882 */ /* 0x000fc40000000000 */
[----:B------:R-:W-:-:S03]  /*0d10*/  DMUL R82, R8, -UR10 ;  /* 0x8000000a08527c28 */ /* 0x000fc60008000000 */
[----:B------:R-:W-:Y:S02]  /*0d20*/  DMUL R56, R6, R56 ;  /* 0x0000003806387228 */ /* 0x000fe40000000000 */
[----:B------:R-:W-:Y:S01]  /*0d30*/  DFMA R44, R12, R74, R44 ;  /* 0x0000004a0c2c722b */ /* 0x000fe2000000002c */
[----:B------:R-:W-:Y:S01]  /*0d40*/  MOV R74, 0x0 ;  /* 0x00000000004a7802 */ /* 0x000fe20000000f00 */
[----:B------:R-:W-:-:S04]  /*0d50*/  IMAD.MOV.U32 R75, RZ, RZ, 0x402c0000 ;  /* 0x402c0000ff4b7424 */ /* 0x000fc800078e00ff */
[----:B------:R-:W-:Y:S02]  /*0d60*/  DMUL R84, R8, R56 ;  /* 0x0000003808547228 */ /* 0x000fe40000000000 */
[----:B------:R-:W-:Y:S02]  /*0d70*/  DMUL R44, R82, R44 ;  /* 0x0000002c522c7228 */ /* 0x000fe40000000000 */
[----:B------:R-:W-:Y:S01]  /*0d80*/  DFMA R56, R14, -R74, 3 ;  /* 0x400800000e38742b */ /* 0x000fe2000000084a */
[----:B------:R-:W-:Y:S01]  /*0d90*/  UMOV UR14, 0xdb3e71b6 ;  /* 0xdb3e71b6000e7882 */ /* 0x000fe20000000000 */
[----:B------:R-:W-:-:S06]  /*0da0*/  UMOV UR15, 0x4000ecf9 ;  /* 0x4000ecf9000f7882 */ /* 0x000fcc0000000000 */
[----:B------:R-:W-:Y:S02]  /*0db0*/  DMUL R84, R84, R56 ;  /* 0x0000003854547228 */ /* 0x000fe40000000000 */
[----:B------:R-:W-:Y:S02]  /*0dc0*/  DMUL R56, R4, UR14 ;  /* 0x0000000e04387c28 */ /* 0x000fe40008000000 */
[----:B------:R-:W-:Y:S01]  /*0dd0*/  DFMA R74, R14, -R26, 3 ;  /* 0x400800000e4a742b */ /* 0x000fe2000000081a */
[----:B------:R-:W-:-:S05]  /*0de0*/  IADD3 R77, PT, PT, R77, UR7, RZ ;  /* 0x000000074d4d7c10 */ /* 0x000fca000fffe0ff */
[----:B------:R-:W-:-:S08]  /*0df0*/  DMUL R56, R14, R56 ;  /* 0x000000380e387228 */ /* 0x000fd00000000000 */
[----:B------:R-:W-:Y:S01]  /*0e00*/  DMUL R56, R56, R74 ;  /* 0x0000004a38387228 */ /* 0x000fe20000000000 */
[----:B------:R-:W-:Y:S01]  /*0e10*/  VIADD R91, R77, UR7 ;  /* 0x000000074d5b7c36 */ /* 0x000fe20008000000 */
[----:B--2---:R-:W-:Y:S02]  /*0e20*/  DFMA R68, R60, R44, R68 ;  /* 0x0000002c3c44722b */ /* 0x004fe40000000044 */
[----:B------:R-:W-:-:S08]  /*0e30*/  DMUL R44, R6, UR14 ;  /* 0x0000000e062c7c28 */ /* 0x000fd00008000000 */
[----:B------:R-:W-:-:S08]  /*0e40*/  DMUL R44, R14, R44 ;  /* 0x0000002c0e2c7228 */ /* 0x000fd00000000000 */
[----:B------:R-:W-:Y:S01]  /*0e50*/  DMUL R44, R74, R44 ;  /* 0x0000002c4a2c7228 */ /* 0x000fe20000000000 */
[----:B------:R-:W-:-:S06]  /*0e60*/  IMAD.WIDE.U32 R74, R77, 0x8, R10 ;  /* 0x000000084d4a7825 */ /* 0x000fcc00078e000a */
[----:B------:R-:W2:Y:S01]  /*0e70*/  LDG.E.64 R74, desc[UR4][R74.64] ;  /* 0x000000044a4a7981 */ /* 0x000ea2000c1e1b00 */
[----:B------:R-:W-:Y:S01]  /*0e80*/  DFMA R86, R60, R84, R86 ;  /* 0x000000543c56722b */ /* 0x000fe20000000056 */
[----:B------:R-:W-:-:S06]  /*0e90*/  IMAD.WIDE.U32 R76, R91, 0x8, R10 ;  /* 0x000000085b4c7825 */ /* 0x000fcc00078e000a */
[----:B------:R-:W4:Y:S01]  /*0ea0*/  LDG.E.64 R76, desc[UR4][R76.64] ;  /* 0x000000044c4c7981 */ /* 0x000f22000c1e1b00 */
[----:B---3--:R-:W-:Y:S01]  /*0eb0*/  DFMA R68, R70, -R44, R68 ;  /* 0x8000002c4644722b */ /* 0x008fe20000000044 */
[----:B------:R-:W-:Y:S01]  /*0ec0*/  MOV R44, 0x0 ;  /* 0x00000000002c7802 */ /* 0x000fe20000000f00 */
[----:B------:R-:W-:-:S06]  /*0ed0*/  IMAD.MOV.U32 R45, RZ, RZ, 0x403b0000 ;  /* 0x403b0000ff2d7424 */ /* 0x000fcc00078e00ff */
[----:B------:R-:W-:Y:S02]  /*0ee0*/  DFMA R44, R14, -R44, 3 ;  /* 0x400800000e2c742b */ /* 0x000fe4000000082c */
[----:B------:R-:W-:Y:S02]  /*0ef0*/  DFMA R56, R70, -R56, R86 ;  /* 0x800000384638722b */ /* 0x000fe40000000056 */
[----:B------:R-:W-:-:S04]  /*0f00*/  DMUL R86, R6, UR10 ;  /* 0x0000000a06567c28 */ /* 0x000fc80008000000 */
[----:B------:R-:W-:-:S08]  /*0f10*/  DFMA R44, R24, 28, R44 ;  /* 0x403c0000182c782b */ /* 0x000fd0000000002c */
[----:B------:R-:W-:-:S08]  /*0f20*/  DMUL R86, R86, R44 ;  /* 0x0000002c56567228 */ /* 0x000fd00000000000 */
[----:B------:R-:W-:Y:S01]  /*0f30*/  DFMA R48, R60, R86, R48 ;  /* 0x000000563c30722b */ /* 0x000fe20000000030 */
[----:B------:R-:W-:Y:S01]  /*0f40*/  HFMA2 R87, -RZ, RZ, 2.0703125, 0 ;  /* 0x40240000ff577431 */ /* 0x000fe200000001ff */
[----:B------:R-:W-:-:S06]  /*0f50*/  MOV R86, 0x0 ;  /* 0x0000000000567802 */ /* 0x000fcc0000000f00 */
[----:B------:R-:W-:Y:S02]  /*0f60*/  DFMA R86, R14, -R86, 3 ;  /* 0x400800000e56742b */ /* 0x000fe40000000856 */
[----:B------:R-:W-:-:S06]  /*0f70*/  DMUL R60, R8, UR14 ;  /* 0x0000000e083c7c28 */ /* 0x000fcc0008000000 */
[----:B------:R-:W-:-:S08]  /*0f80*/  DFMA R86, R24, 7, R86 ;  /* 0x401c00001856782b */ /* 0x000fd00000000056 */
[----:B------:R-:W-:Y:S01]  /*0f90*/  DMUL R60, R60, R86 ;  /* 0x000000563c3c7228 */ /* 0x000fe20000000000 */
[----:B------:R-:W-:-:S07]  /*0fa0*/  IADD3 R87, PT, PT, R91, UR7, RZ ;  /* 0x000000075b577c10 */ /* 0x000fce000fffe0ff */
[----:B------:R-:W-:Y:S01]  /*0fb0*/  DFMA R70, R70, R60, R48 ;  /* 0x0000003c4646722b */ /* 0x000fe20000000030 */
[----:B------:R-:W-:-:S06]  /*0fc0*/  IMAD.WIDE.U32 R60, R87, 0x8, R10 ;  /* 0x00000008573c7825 */ /* 0x000fcc00078e000a */
[----:B------:R-:W3:Y:S01]  /*0fd0*/  LDG.E.64 R60, desc[UR4][R60.64] ;  /* 0x000000043c3c7981 */ /* 0x000ee2000c1e1b00 */
[----:B------:R-:W-:-:S05]  /*0fe0*/  IADD3 R87, PT, PT, R87, UR7, RZ ;  /* 0x0000000757577c10 */ /* 0x000fca000fffe0ff */
[----:B------:R-:W-:-:S06]  /*0ff0*/  IMAD.WIDE.U32 R48, R87, 0x8, R10 ;  /* 0x0000000857307825 */ /* 0x000fcc00078e000a */
[----:B------:R-:W5:Y:S01]  /*1000*/  LDG.E.64 R48, desc[UR4][R48.64] ;  /* 0x0000000430307981 */ /* 0x000f62000c1e1b00 */
[----:B------:R-:W-:-:S08]  /*1010*/  DFMA R50, R14, R50, -6 ;  /* 0xc01800000e32742b */ /* 0x000fd00000000032 */
[----:B------:R-:W-:Y:S01]  /*1020*/  DFMA R50, R12, R50, R44 ;  /* 0x000000320c32722b */ /* 0x000fe2000000002c */
[----:B------:R-:W-:-:S07]  /*1030*/  VIADD R87, R87, UR7 ;  /* 0x0000000757577c36 */ /* 0x000fce0008000000 */
[----:B------:R-:W-:Y:S02]  /*1040*/  DMUL R82, R82, R50 ;  /* 0x0000003252527228 */ /* 0x000fe40000000000 */
[----:B------:R-:W-:-:S08]  /*1050*/  DMUL R50, R4, UR10 ;  /* 0x0000000a04327c28 */ /* 0x000fd00008000000 */
[----:B------:R-:W-:Y:S01]  /*1060*/  DMUL R50, R44, R50 ;  /* 0x000000322c327228 */ /* 0x000fe20000000000 */
[----:B------:R-:W-:-:S06]  /*1070*/  IMAD.WIDE.U32 R44, R87, 0x8, R10 ;  /* 0x00000008572c7825 */ /* 0x000fcc00078e000a */
[----:B------:R-:W5:Y:S01]  /*1080*/  LDG.E.64 R44, desc[UR4][R44.64] ;  /* 0x000000042c2c7981 */ /* 0x000f62000c1e1b00 */
[----:B------:R-:W-:Y:S01]  /*1090*/  IADD3 R87, PT, PT, R87, UR7, RZ ;  /* 0x0000000757577c10 */ /* 0x000fe2000fffe0ff */
[----:B------:R-:W-:Y:S01]  /*10a0*/  DMUL R80, R54, R80 ;  /* 0x0000005036507228 */ /* 0x000fe20000000000 */
[----:B------:R-:W-:Y:S01]  /*10b0*/  HFMA2 R55, -RZ, RZ, 2.0859375, 0 ;  /* 0x402c0000ff377431 */ /* 0x000fe200000001ff */
[----:B------:R-:W-:Y:S01]  /*10c0*/  MOV R54, 0x0 ;  /* 0x0000000000367802 */ /* 0x000fe20000000f00 */
[----:B--2---:R-:W-:Y:S01]  /*10d0*/  DFMA R70, R74, R50, R70 ;  /* 0x000000324a46722b */ /* 0x004fe20000000046 */
[----:B------:R-:W-:-:S06]  /*10e0*/  IMAD.WIDE.U32 R50, R87, 0x8, R10 ;  /* 0x0000000857327825 */ /* 0x000fcc00078e000a */
[----:B------:R-:W2:Y:S01]  /*10f0*/  LDG.E.64 R50, desc[UR4][R50.64] ;  /* 0x0000000432327981 */ /* 0x000ea2000c1e1b00 */
[----:B------:R-:W-:Y:S02]  /*1100*/  DFMA R68, R84, R74, R68 ;  /* 0x0000004a5444722b */ /* 0x000fe40000000044 */
[----:B------:R-:W-:Y:S02]  /*1110*/  DFMA R74, R74, R82, R56 ;  /* 0x000000524a4a722b */ /* 0x000fe40000000038 */
[----:B------:R-:W-:Y:S02]  /*1120*/  DFMA R56, R12, R88, -2 ;  /* 0xc00000000c38742b */ /* 0x000fe40000000058 */
[----:B------:R-:W-:-:S06]  /*1130*/  DADD R82, R42, -5 ;  /* 0xc01400002a527429 */ /* 0x000fcc0000000000 */
[----:B------:R-:W-:Y:S02]  /*1140*/  DADD R56, R56, R56 ;  /* 0x0000000038387229 */ /* 0x000fe40000000038 */
[----:B------:R-:W-:-:S06]  /*1150*/  DADD R82, R52, R82 ;  /* 0x0000000034527229 */ /* 0x000fcc0000000052 */
[----:B------:R-:W-:Y:S02]  /*1160*/  DFMA R56, R14, R56, -R12 ;  /* 0x000000380e38722b */ /* 0x000fe4000000080c */
[----:B------:R-:W-:Y:S01]  /*1170*/  DMUL R62, R62, R82 ;  /* 0x000000523e3e7228 */ /* 0x000fe20000000000 */
[----:B------:R-:W-:Y:S01]  /*1180*/  MOV R82, 0x0 ;  /* 0x0000000000527802 */ /* 0x000fe20000000f00 */
[----:B------:R-:W-:-:S04]  /*1190*/  IMAD.MOV.U32 R83, RZ, RZ, 0x40260000 ;  /* 0x40260000ff537424 */ /* 0x000fc800078e00ff */
[----:B------:R-:W-:Y:S02]  /*11a0*/  DFMA R56, R24, 7, R56 ;  /* 0x401c00001838782b */ /* 0x000fe40000000038 */
[----:B------:R-:W-:-:S06]  /*11b0*/  DFMA R82, R14, -R82, 1 ;  /* 0x3ff000000e52742b */ /* 0x000fcc0000000852 */
[----:B------:R-:W-:Y:S02]  /*11c0*/  DMUL R72, R72, R56 ;  /* 0x0000003848487228 */ /* 0x000fe40000000000 */
[----:B------:R-:W-:Y:S02]  /*11d0*/  DFMA R56, R14, R54, -1 ;  /* 0xbff000000e38742b */ /* 0x000fe40000000036 */
[----:B------:R-:W-:Y:S01]  /*11e0*/  DFMA R82, R24, 7, R82 ;  /* 0x401c00001852782b */ /* 0x000fe20000000052 */
[----:B------:R-:W-:-:S07]  /*11f0*/  VIADD R87, R87, UR7 ;  /* 0x0000000757577c36 */ /* 0x000fce0008000000 */
[----:B------:R-:W-:Y:S01]  /*1200*/  DFMA R82, R12, R56, R82 ;  /* 0x000000380c52722b */ /* 0x000fe20000000052 */
[----:B------:R-:W-:Y:S01]  /*1210*/  IMAD.WIDE.U32 R56, R87, 0x8, R10 ;  /* 0x0000000857387825 */ /* 0x000fe200078e000a */
[----:B------:R-:W-:-:S05]  /*1220*/  DADD R84, R22, 4 ;  /* 0x4010000016547429 */ /* 0x000fca0000000000 */
[----:B------:R-:W2:Y:S03]  /*1230*/  LDG.E.64 R56, desc[UR4][R56.64] ;  /* 0x0000000438387981 */ /* 0x000ea6000c1e1b00 */
[----:B------:R-:W-:Y:S02]  /*1240*/  DFMA R84, R14, -5, R84 ;  /* 0xc01400000e54782b */ /* 0x000fe40000000054 */
[----:B------:R-:W-:Y:S01]  /*1250*/  DADD R52, R52, -3 ;  /* 0xc008000034347429 */ /* 0x000fe20000000000 */
[----:B------:R-:W-:-:S05]  /*1260*/  VIADD R87, R87, UR7 ;  /* 0x0000000757577c36 */ /* 0x000fca0008000000 */
[----:B------:R-:W-:Y:S02]  /*1270*/  DADD R84, R24, R84 ;  /* 0x0000000018547229 */ /* 0x000fe40000000054 */
[----:B----4-:R-:W-:-:S06]  /*1280*/  DFMA R74, R76, -R72, R74 ;  /* 0x800000484c4a722b */ /* 0x010fcc000000004a */
[----:B------:R-:W-:Y:S01]  /*1290*/  DFMA R52, R30, R52, R84 ;  /* 0x000000341e34722b */ /* 0x000fe20000000054 */
[----:B------:R-:W-:-:S05]  /*12a0*/  IMAD.WIDE.U32 R84, R87, 0x8, R10 ;  /* 0x0000000857547825 */ /* 0x000fca00078e000a */
[----:B------:R0:W4:Y:S01]  /*12b0*/  LDG.E.64 R72, desc[UR4][R84.64] ;  /* 0x0000000454487981 */ /* 0x000122000c1e1b00 */
[----:B------:R-:W-:Y:S02]  /*12c0*/  DFMA R88, R14, R88, -4 ;  /* 0xc01000000e58742b */ /* 0x000fe40000000058 */
[----:B------:R-:W-:Y:S01]  /*12d0*/  DMUL R82, R78, R82 ;  /* 0x000000524e527228 */ /* 0x000fe20000000000 */
[----:B------:R-:W-:Y:S01]  /*12e0*/  HFMA2 R79, -RZ, RZ, 2.09375, 0 ;  /* 0x40300000ff4f7431 */ /* 0x000fe200000001ff */
[----:B------:R-:W-:Y:S01]  /*12f0*/  MOV R78, 0x0 ;  /* 0x00000000004e7802 */ /* 0x000fe20000000f00 */
[----:B------:R-:W-:-:S03]  /*1300*/  DADD R30, R30, -1 ;  /* 0xbff000001e1e7429 */ /* 0x000fc60000000000 */
[----:B------:R-:W-:Y:S02]  /*1310*/  DMUL R80, R80, R88 ;  /* 0x0000005850507228 */ /* 0x000fe40000000000 */
[----:B------:R-:W-:Y:S02]  /*1320*/  DFMA R78, R20, R78, 1 ;  /* 0x3ff00000144e742b */ /* 0x000fe4000000004e */
[----:B------:R-:W-:-:S04]  /*1330*/  DFMA R68, R76, -R82, R68 ;  /* 0x800000524c44722b */ /* 0x000fc80000000044 */
[----:B------:R-:W-:Y:S01]  /*1340*/  DFMA R70, R76, -R80, R70 ;  /* 0x800000504c46722b */ /* 0x000fe20000000046 */
[----:B------:R-:W-:Y:S01]  /*1350*/  HFMA2 R83, -RZ, RZ, 2.0625, 0 ;  /* 0x40200000ff537431 */ /* 0x000fe200000001ff */
[C---:B------:R-:W-:Y:S02]  /*1360*/  DFMA R76, R14.reuse, 10, -R26 ;  /* 0x402400000e4c782b */ /* 0x040fe4000000081a */
[C---:B------:R-:W-:Y:S02]  /*1370*/  DADD R26, R14.reuse, R30 ;  /* 0x000000000e1a7229 */ /* 0x040fe4000000001e */
[C---:B------:R-:W-:Y:S01]  /*1380*/  DADD R80, -R14.reuse, R22 ;  /* 0x000000000e507229 */ /* 0x040fe20000000116 */
[----:B------:R-:W-:Y:S01]  /*1390*/  MOV R82, 0x0 ;  /* 0x0000000000527802 */ /* 0x000fe20000000f00 */
[----:B------:R-:W-:Y:S02]  /*13a0*/  DFMA R78, R14, -5, R78 ;  /* 0xc01400000e4e782b */ /* 0x000fe4000000004e */
[----:B------:R-:W-:Y:S01]  /*13b0*/  DMUL R30, R4, UR12 ;  /* 0x0000000c041e7c28 */ /* 0x000fe20008000000 */
[----:B------:R-:W-:-:S02]  /*13c0*/  VIADD R93, R87, UR7 ;  /* 0x00000007575d7c36 */ /* 0x000fc40008000000 */
[----:B------:R-:W-:Y:S02]  /*13d0*/  DFMA R82, R14, R82, -4 ;  /* 0xc01000000e52742b */ /* 0x000fe40000000052 */
[C---:B------:R-:W-:Y:S02]  /*13e0*/  DADD R80, R24.reuse, R80 ;  /* 0x0000000018507229 */ /* 0x040fe40000000050 */
[----:B------:R-:W-:Y:S02]  /*13f0*/  DFMA R78, R24, 4, R78 ;  /* 0x40100000184e782b */ /* 0x000fe4000000004e */
[----:B------:R-:W-:Y:S01]  /*1400*/  DMUL R30, R30, R26 ;  /* 0x0000001a1e1e7228 */ /* 0x000fe20000000000 */
[----:B------:R-:W-:-:S03]  /*1410*/  IMAD.WIDE.U32 R86, R93, 0x8, R10 ;  /* 0x000000085d567825 */ /* 0x000fc600078e000a */
[----:B------:R-:W-:Y:S02]  /*1420*/  DFMA R80, R12, R82, R80 ;  /* 0x000000520c50722b */ /* 0x000fe40000000050 */
[----:B------:R-:W-:Y:S01]  /*1430*/  DFMA R78, R18, R76, R78 ;  /* 0x0000004c124e722b */ /* 0x000fe2000000004e */
[----:B------:R-:W4:Y:S01]  /*1440*/  LDG.E.64 R86, desc[UR4][R86.64] ;  /* 0x0000000456567981 */ /* 0x000f22000c1e1b00 */
[----:B------:R-:W-:Y:S02]  /*1450*/  DMUL R82, R28, R30 ;  /* 0x0000001e1c527228 */ /* 0x000fe40000000000 */
[----:B------:R-:W-:Y:S02]  /*1460*/  DMUL R76, R4, R16 ;  /* 0x00000010044c7228 */ /* 0x000fe40000000000 */
[----:B------:R-:W-:-:S06]  /*1470*/  DMUL R28, R36, 6 ;  /* 0x40180000241c7828 */ /* 0x000fcc0000000000 */
[----:B------:R-:W-:Y:S02]  /*1480*/  DMUL R30, R4, R76 ;  /* 0x0000004c041e7228 */ /* 0x000fe40000000000 */
[----:B------:R-:W-:Y:S02]  /*1490*/  DMUL R78, R66, R78 ;  /* 0x0000004e424e7228 */ /* 0x000fe40000000000 */
[----:B---3--:R-:W-:Y:S02]  /*14a0*/  DFMA R70, R60, -R82, R70 ;  /* 0x800000523c46722b */ /* 0x008fe40000000046 */
[----:B------:R-:W-:Y:S02]  /*14b0*/  DFMA R82, R12, -R28, R16 ;  /* 0x8000001c0c52722b */ /* 0x000fe40000000010 */
[----:B------:R-:W-:Y:S02]  /*14c0*/  DMUL R66, R32, R80 ;  /* 0x0000005020427228 */ /* 0x000fe40000000000 */
[----:B------:R-:W-:-:S02]  /*14d0*/  DFMA R68, R60, R62, R68 ;  /* 0x0000003e3c44722b */ /* 0x000fc40000000044 */
[----:B------:R-:W-:Y:S02]  /*14e0*/  DFMA R80, R12, 3, R14 ;  /* 0x400800000c50782b */ /* 0x000fe4000000000e */
[----:B------:R-:W-:Y:S02]  /*14f0*/  DFMA R64, R64, -R20, R30 ;  /* 0x800000144040722b */ /* 0x000fe4000000001e */
[----:B------:R-:W-:Y:S02]  /*1500*/  DMUL R32, R16, 5 ;  /* 0x4014000010207828 */ /* 0x000fe40000000000 */
[----:B------:R-:W-:Y:S02]  /*1510*/  DADD R62, R20, R82 ;  /* 0x00000000143e7229 */ /* 0x000fe40000000052 */
[----:B------:R-:W-:Y:S02]  /*1520*/  DMUL R34, R34, 10 ;  /* 0x4024000022227828 */ /* 0x000fe40000000000 */
[----:B------:R-:W-:-:S02]  /*1530*/  DFMA R74, R60, R78, R74 ;  /* 0x0000004e3c4a722b */ /* 0x000fc4000000004a */
[----:B------:R-:W-:Y:S02]  /*1540*/  DFMA R64, -R32, R80, R64 ;  /* 0x000000502040722b */ /* 0x000fe40000000140 */
[----:B------:R-:W-:Y:S02]  /*1550*/  DMUL R60, R62, UR8 ;  /* 0x000000083e3c7c28 */ /* 0x000fe40008000000 */
[----:B------:R-:W-:Y:S02]  /*1560*/  DMUL R80, R76, 3 ;  /* 0x400800004c507828 */ /* 0x000fe40000000000 */
[----:B------:R-:W-:Y:S01]  /*1570*/  DMUL R82, R38, R34 ;  /* 0x0000002226527228 */ /* 0x000fe20000000000 */
[----:B------:R-:W-:Y:S01]  /*1580*/  IADD3 R93, PT, PT, R93, UR7, RZ ;  /* 0x000000075d5d7c10 */ /* 0x000fe2000fffe0ff */
[----:B------:R-:W-:Y:S02]  /*1590*/  DMUL R78, R20, 3 ;  /* 0x40080000144e7828 */ /* 0x000fe40000000000 */
[----:B------:R-:W-:-:S04]  /*15a0*/  DMUL R76, R8, R60 ;  /* 0x0000003c084c7228 */ /* 0x000fc80000000000 */
[----:B------:R-:W-:Y:S01]  /*15b0*/  DFMA R60, R6, R80, -R82 ;  /* 0x00000050063c722b */ /* 0x000fe20000000852 */
[----:B------:R-:W-:Y:S01]  /*15c0*/  IMAD.WIDE.U32 R80, R93, 0x8, R10 ;  /* 0x000000085d507825 */ /* 0x000fe200078e000a */
[----:B------:R-:W-:Y:S02]  /*15d0*/  DMUL R52, R46, R52 ;  /* 0x000000342e347228 */ /* 0x000fe40000000000 */
[----:B------:R-:W-:-:S03]  /*15e0*/  DMUL R46, R36, 5 ;  /* 0x40140000242e7828 */ /* 0x000fc60000000000 */
[----:B------:R-:W3:Y:S01]  /*15f0*/  LDG.E.64 R80, desc[UR4][R80.64] ;  /* 0x0000000450507981 */ /* 0x000ee2000c1e1b00 */
[----:B------:R-:W-:Y:S02]  /*1600*/  DFMA R78, R18, R14, R78 ;  /* 0x0000000e124e722b */ /* 0x000fe4000000004e */
[----:B-----5:R-:W-:-:S06]  /*1610*/  DFMA R70, R48, R76, R70 ;  /* 0x0000004c3046722b */ /* 0x020fcc0000000046 */
[----:B------:R-:W-:Y:S02]  /*1620*/  DFMA R46, R46, R78, R64 ;  /* 0x0000004e2e2e722b */ /* 0x000fe40000000040 */
[----:B------:R-:W-:Y:S02]  /*1630*/  DMUL R78, R16, 55 ;  /* 0x404b8000104e7828 */ /* 0x000fe40000000000 */
[----:B------:R-:W-:Y:S02]  /*1640*/  DFMA R68, R48, R52, R68 ;  /* 0x000000343044722b */ /* 0x000fe40000000044 */
[----:B------:R-:W-:Y:S02]  /*1650*/  DMUL R76, R16, 15 ;  /* 0x402e0000104c7828 */ /* 0x000fe40000000000 */
[----:B------:R-:W-:Y:S02]  /*1660*/  DFMA R66, R48, R66, R74 ;  /* 0x000000423042722b */ /* 0x000fe4000000004a */
[----:B------:R-:W-:-:S02]  /*1670*/  DMUL R52, R36, 10 ;  /* 0x4024000024347828 */ /* 0x000fc40000000000 */
[----:B------:R-:W-:Y:S02]  /*1680*/  DMUL R74, R12, R78 ;  /* 0x0000004e0c4a7228 */ /* 0x000fe40000000000 */
[C---:B------:R-:W-:Y:S02]  /*1690*/  DMUL R48, R36.reuse, 15 ;  /* 0x402e000024307828 */ /* 0x040fe40000000000 */
[----:B------:R-:W-:Y:S02]  /*16a0*/  DMUL R78, R36, 35 ;  /* 0x40418000244e7828 */ /* 0x000fe40000000000 */
[----:B------:R-:W-:Y:S02]  /*16b0*/  DFMA R36, -R12, R76, R30 ;  /* 0x0000004c0c24722b */ /* 0x000fe4000000011e */
[----:B------:R-:W-:Y:S02]  /*16c0*/  DMUL R76, R38, R52 ;  /* 0x00000034264c7228 */ /* 0x000fe40000000000 */
[----:B------:R-:W-:-:S02]  /*16d0*/  DFMA R74, R30, 5, -R74 ;  /* 0x401400001e4a782b */ /* 0x000fc4000000084a */
[----:B------:R-:W-:Y:S02]  /*16e0*/  DMUL R64, R4, 3 ;  /* 0x4008000004407828 */ /* 0x000fe40000000000 */
[----:B------:R-:W-:Y:S02]  /*16f0*/  DFMA R38, R20, R48, R36 ;  /* 0x000000301426722b */ /* 0x000fe40000000024 */
[C---:B------:R-:W-:Y:S02]  /*1700*/  DMUL R82, R6.reuse, R20 ;  /* 0x0000001406527228 */ /* 0x040fe40000000000 */
[----:B------:R-:W-:Y:S02]  /*1710*/  DFMA R48, R6, R32, -R76 ;  /* 0x000000200630722b */ /* 0x000fe4000000084c */
[----:B------:R-:W-:Y:S01]  /*1720*/  DFMA R78, R20, R78, R74 ;  /* 0x0000004e144e722b */ /* 0x000fe2000000004a */
[----:B------:R-:W-:Y:S01]  /*1730*/  HFMA2 R75, -RZ, RZ, 2.015625, 0 ;  /* 0x40080000ff4b7431 */ /* 0x000fe200000001ff */
[----:B------:R-:W-:Y:S01]  /*1740*/  MOV R74, 0x0 ;  /* 0x00000000004a7802 */ /* 0x000fe20000000f00 */
[----:B------:R-:W-:Y:S01]  /*1750*/  IMAD.MOV.U32 R37, RZ, RZ, 0x40440000 ;  /* 0x40440000ff257424 */ /* 0x000fe200078e00ff */
[----:B------:R-:W-:Y:S01]  /*1760*/  MOV R36, 0x0 ;  /* 0x0000000000247802 */ /* 0x000fe20000000f00 */
[----:B------:R-:W-:Y:S01]  /*1770*/  IMAD.MOV.U32 R76, RZ, RZ, 0x0 ;  /* 0x00000000ff4c7424 */ /* 0x000fe200078e00ff */
[----:B------:R-:W-:Y:S01]  /*1780*/  MOV R77, 0x40220000 ;  /* 0x40220000004d7802 */ /* 0x000fe20000000f00 */
[----:B------:R-:W-:-:S02]  /*1790*/  DFMA R60, R82, R64, R60 ;  /* 0x00000040523c722b */ /* 0x000fc4000000003c */
[----:B------:R-:W-:Y:S02]  /*17a0*/  DADD R48, R82, R48 ;  /* 0x0000000052307229 */ /* 0x000fe40000000030 */
[----:B------:R-:W-:Y:S02]  /*17b0*/  DMUL R82, R6, R82 ;  /* 0x0000005206527228 */ /* 0x000fe40000000000 */
[C---:B------:R-:W-:Y:S02]  /*17c0*/  DFMA R74, R12.reuse, R74, -1 ;  /* 0xbff000000c4a742b */ /* 0x040fe4000000004a */
[C---:B------:R-:W-:Y:S02]  /*17d0*/  DFMA R64, R12.reuse, -R36, 5 ;  /* 0x401400000c40742b */ /* 0x040fe40000000824 */
[C---:B------:R-:W-:Y:S02]  /*17e0*/  DFMA R76, R12.reuse, -R76, 7 ;  /* 0x401c00000c4c742b */ /* 0x040fe4000000084c */
[----:B------:R-:W-:-:S02]  /*17f0*/  DMUL R36, R12, R52 ;  /* 0x000000340c247228 */ /* 0x000fc40000000000 */
[----:B------:R-:W-:Y:S02]  /*1800*/  DADD R52, -R82, R78 ;  /* 0x0000000052347229 */ /* 0x000fe4000000014e */
[----:B------:R-:W-:Y:S02]  /*1810*/  DMUL R78, R74, 20 ;  /* 0x403400004a4e7828 */ /* 0x000fe40000000000 */
[----:B------:R-:W-:Y:S02]  /*1820*/  DADD R38, R38, -R82 ;  /* 0x0000000026267229 */ /* 0x000fe40000000852 */
[----:B------:R-:W-:Y:S02]  /*1830*/  DMUL R74, R76, 8 ;  /* 0x402000004c4a7828 */ /* 0x000fe40000000000 */
[----:B------:R-:W-:Y:S02]  /*1840*/  DADD R76, R16, -R36 ;  /* 0x00000000104c7229 */ /* 0x000fe40000000824 */
[----:B------:R-:W-:-:S02]  /*1850*/  DMUL R82, R20, 5 ;  /* 0x4014000014527828 */ /* 0x000fc40000000000 */
[----:B------:R-:W-:Y:S02]  /*1860*/  DFMA R64, R20, 48, R64 ;  /* 0x404800001440782b */ /* 0x000fe40000000040 */
[----:B------:R-:W-:Y:S01]  /*1870*/  DFMA R74, R14, R74, R40 ;  /* 0x0000004a0e4a722b */ /* 0x000fe20000000028 */
[----:B------:R-:W-:-:S03]  /*1880*/  UMOV UR8, 0xaf36b60a ;  /* 0xaf36b60a00087882 */ /* 0x000fc60000000000 */
[----:B------:R-:W-:Y:S01]  /*1890*/  DADD R40, R76, R82 ;  /* 0x000000004c287229 */ /* 0x000fe20000000052 */
[----:B------:R-:W-:Y:S01]  /*18a0*/  HFMA2 R76, -RZ, RZ, 0, 0 ;  /* 0x00000000ff4c7431 */ /* 0x000fe200000001ff */
[----:B------:R-:W-:Y:S01]  /*18b0*/  UMOV UR9, 0x4010657b ;  /* 0x4010657b00097882 */ /* 0x000fe20000000000 */
[----:B------:R-:W-:Y:S01]  /*18c0*/  IMAD.MOV.U32 R77, RZ, RZ, 0x40330000 ;  /* 0x40330000ff4d7424 */ /* 0x000fe200078e00ff */
[----:B------:R-:W-:Y:S02]  /*18d0*/  DFMA R64, R14, R78, R64 ;  /* 0x0000004e0e40722b */ /* 0x000fe40000000040 */
[----:B------:R-:W-:-:S03]  /*18e0*/  DMUL R78, R6, UR8 ;  /* 0x00000008064e7c28 */ /* 0x000fc60008000000 */
[----:B------:R-:W-:-:S05]  /*18f0*/  DFMA R76, R12, -R76, 2 ;  /* 0x400000000c4c742b */ /* 0x000fca000000084c */
[----:B------:R-:W-:Y:S02]  /*1900*/  DMUL R46, R78, R46 ;  /* 0x0000002e4e2e7228 */ /* 0x000fe40000000000 */
[----:B------:R-:W-:Y:S02]  /*1910*/  DFMA R78, R14, R40, R38 ;  /* 0x000000280e4e722b */ /* 0x000fe40000000026 */
[----:B------:R-:W-:Y:S01]  /*1920*/  DMUL R40, R4, -UR8 ;  /* 0x8000000804287c28 */ /* 0x000fe20008000000 */
[----:B------:R-:W-:Y:S01]  /*1930*/  UMOV UR9, 0x4020657b ;  /* 0x4020657b00097882 */ /* 0x000fe20000000000 */
[----:B------:R-:W-:Y:S02]  /*1940*/  DFMA R76, R20, 22, R76 ;  /* 0x40360000144c782b */ /* 0x000fe4000000004c */
[----:B------:R-:W-:Y:S02]  /*1950*/  DADD R42, R42, -1 ;  /* 0xbff000002a2a7429 */ /* 0x000fe40000000000 */
[----:B------:R-:W-:Y:S01]  /*1960*/  DMUL R60, R60, UR8 ;  /* 0x000000083c3c7c28 */ /* 0x000fe20008000000 */
[----:B------:R-:W-:Y:S01]  /*1970*/  UMOV UR8, 0x6fefa75 ;  /* 0x06fefa7500087882 */ /* 0x000fe20000000000 */
[----:B------:R-:W-:Y:S01]  /*1980*/  DMUL R40, R40, R78 ;  /* 0x0000004e28287228 */ /* 0x000fe20000000000 */
[----:B------:R-:W-:Y:S01]  /*1990*/  UMOV UR9, 0x4012eed6 ;  /* 0x4012eed600097882 */ /* 0x000fe20000000000 */
[----:B------:R-:W-:-:S02]  /*19a0*/  DMUL R82, R76, 6 ;  /* 0x401800004c527828 */ /* 0x000fc40000000000 */
[----:B------:R-:W-:Y:S02]  /*19b0*/  DADD R78, -R22, R42 ;  /* 0x00000000164e7229 */ /* 0x000fe4000000012a */
[----:B------:R-:W-:Y:S02]  /*19c0*/  DMUL R76, R8, R60 ;  /* 0x0000003c084c7228 */ /* 0x000fe40000000000 */
[----:B------:R-:W-:Y:S02]  /*19d0*/  DMUL R42, R4, UR8 ;  /* 0x00000008042a7c28 */ /* 0x000fe40008000000 */
[C---:B------:R-:W-:Y:S02]  /*19e0*/  DFMA R68, R44.reuse, R40, R68 ;  /* 0x000000282c44722b */ /* 0x040fe40000000044 */
[C---:B------:R-:W-:Y:S02]  /*19f0*/  DFMA R66, R44.reuse, R46, R66 ;  /* 0x0000002e2c42722b */ /* 0x040fe40000000042 */
[----:B------:R-:W-:-:S02]  /*1a00*/  DFMA R70, R44, R76, R70 ;  /* 0x0000004c2c46722b */ /* 0x000fc40000000046 */
[----:B------:R-:W-:Y:S01]  /*1a10*/  DMUL R40, R62, 5 ;  /* 0x401400003e287828 */ /* 0x000fe20000000000 */
[----:B------:R-:W-:Y:S01]  /*1a20*/  HFMA2 R45, -RZ, RZ, 2.046875, 0 ;  /* 0x40180000ff2d7431 */ /* 0x000fe200000001ff */
[----:B------:R-:W-:Y:S01]  /*1a30*/  DMUL R42, R6, R42 ;  /* 0x0000002a062a7228 */ /* 0x000fe20000000000 */
[----:B------:R-:W-:Y:S01]  /*1a40*/  MOV R44, 0x0 ;  /* 0x00000000002c7802 */ /* 0x000fe20000000f00 */
[C---:B------:R-:W-:Y:S01]  /*1a50*/  DFMA R60, R14.reuse, R82, R78 ;  /* 0x000000520e3c722b */ /* 0x040fe2000000004e */
[----:B------:R-:W-:Y:S01]  /*1a60*/  IMAD.MOV.U32 R78, RZ, RZ, 0x0 ;  /* 0x00000000ff4e7424 */ /* 0x000fe200078e00ff */
[----:B------:R-:W-:Y:S01]  /*1a70*/  MOV R79, 0x40430000 ;  /* 0x40430000004f7802 */ /* 0x000fe20000000f00 */
[----:B------:R-:W-:Y:S01]  /*1a80*/  UMOV UR9, 0x4002eed6 ;  /* 0x4002eed600097882 */ /* 0x000fe20000000000 */
[----:B------:R-:W-:Y:S02]  /*1a90*/  DFMA R52, R14, R40, R52 ;  /* 0x000000280e34722b */ /* 0x000fe40000000034 */
[----:B------:R-:W-:-:S02]  /*1aa0*/  DMUL R46, R8, -UR8 ;  /* 0x80000008082e7c28 */ /* 0x000fc40008000000 */
[----:B------:R-:W-:Y:S02]  /*1ab0*/  DMUL R42, R8, R42 ;  /* 0x0000002a082a7228 */ /* 0x000fe40000000000 */
[----:B------:R-:W-:Y:S02]  /*1ac0*/  DFMA R44, R14, -R44, 1 ;  /* 0x3ff000000e2c742b */ /* 0x000fe4000000082c */
[----:B------:R-:W-:Y:S02]  /*1ad0*/  DMUL R62, R48, -UR8 ;  /* 0x80000008303e7c28 */ /* 0x000fe40008000000 */
[----:B------:R-:W-:Y:S02]  /*1ae0*/  DFMA R76, R24, 15, R64 ;  /* 0x402e0000184c782b */ /* 0x000fe40000000040 */
[----:B------:R-:W-:Y:S02]  /*1af0*/  DFMA R78, R14, R78, -1 ;  /* 0xbff000000e4e742b */ /* 0x000fe4000000004e */
[----:B------:R-:W-:-:S02]  /*1b00*/  DMUL R48, R8, R24 ;  /* 0x0000001808307228 */ /* 0x000fc40000000000 */
[----:B------:R-:W-:Y:S02]  /*1b10*/  DMUL R64, R46, R52 ;  /* 0x000000342e407228 */ /* 0x000fe40000000000 */
[----:B------:R-:W-:Y:S02]  /*1b20*/  DMUL R62, R62, R44 ;  /* 0x0000002c3e3e7228 */ /* 0x000fe40000000000 */
[----:B------:R-:W-:Y:S02]  /*1b30*/  DMUL R76, R42, R76 ;  /* 0x0000004c2a4c7228 */ /* 0x000fe40000000000 */
[----:B------:R-:W-:Y:S02]  /*1b40*/  DFMA R52, R24, -103, R78 ;  /* 0xc059c0001834782b */ /* 0x000fe4000000004e */
[----:B------:R-:W-:Y:S01]  /*1b50*/  DMUL R48, R8, R48 ;  /* 0x0000003008307228 */ /* 0x000fe20000000000 */
[----:B------:R-:W-:Y:S01]  /*1b60*/  MOV R46, 0x0 ;  /* 0x00000000002e7802 */ /* 0x000fe20000000f00 */
[----:B------:R-:W-:Y:S01]  /*1b70*/  IMAD.MOV.U32 R47, RZ, RZ, 0x40408000 ;  /* 0x40408000ff2f7424 */ /* 0x000fe200078e00ff */
[C---:B--2---:R-:W-:Y:S01]  /*1b80*/  DFMA R64, R50.reuse, R64, R68 ;  /* 0x000000403240722b */ /* 0x044fe20000000044 */
[----:B------:R-:W-:Y:S01]  /*1b90*/  UMOV UR8, 0x4a6adc03 ;  /* 0x4a6adc0300087882 */ /* 0x000fe20000000000 */
[C---:B------:R-:W-:Y:S01]  /*1ba0*/  DFMA R62, R50.reuse, R62, R70 ;  /* 0x0000003e323e722b */ /* 0x040fe20000000046 */
[----:B------:R-:W-:Y:S01]  /*1bb0*/  UMOV UR9, 0x40102565 ;  /* 0x4010256500097882 */ /* 0x000fe20000000000 */
[----:B------:R-:W-:Y:S01]  /*1bc0*/  DFMA R68, R50, R76, R66 ;  /* 0x0000004c3244722b */ /* 0x000fe20000000042 */
[----:B------:R-:W-:Y:S01]  /*1bd0*/  HFMA2 R71, -RZ, RZ, 2.046875, 0 ;  /* 0x40180000ff477431 */ /* 0x000fe200000001ff */
[----:B------:R-:W-:-:S02]  /*1be0*/  DFMA R50, R14, R46, -2 ;  /* 0xc00000000e32742b */ /* 0x000fc4000000002e */
[----:B------:R-:W-:Y:S02]  /*1bf0*/  DMUL R66, R20, 4 ;  /* 0x4010000014427828 */ /* 0x000fe40000000000 */
[----:B------:R-:W-:Y:S01]  /*1c00*/  DFMA R76, R48, 66, R52 ;  /* 0x40508000304c782b */ /* 0x000fe20000000034 */
[----:B------:R-:W-:Y:S01]  /*1c10*/  HFMA2 R78, -RZ, RZ, 0, 0 ;  /* 0x00000000ff4e7431 */ /* 0x000fe200000001ff */
[----:B------:R-:W-:Y:S01]  /*1c20*/  DMUL R52, R4, -UR8 ;  /* 0x8000000804347c28 */ /* 0x000fe20008000000 */
[----:B------:R-:W-:Y:S01]  /*1c30*/  IMAD.MOV.U32 R70, RZ, RZ, 0x0 ;  /* 0x00000000ff467424 */ /* 0x000fe200078e00ff */
[----:B------:R-:W-:-:S04]  /*1c40*/  MOV R79, 0x4054c000 ;  /* 0x4054c000004f7802 */ /* 0x000fc80000000f00 */
[----:B------:R-:W-:Y:S02]  /*1c50*/  DFMA R76, R66, R50, R76 ;  /* 0x00000032424c722b */ /* 0x000fe4000000004c */
[----:B------:R-:W-:Y:S02]  /*1c60*/  DFMA R70, R12, R70, -1 ;  /* 0xbff000000c46742b */ /* 0x000fe40000000046 */
[----:B------:R-:W-:Y:S02]  /*1c70*/  DMUL R66, R6, R52 ;  /* 0x0000003406427228 */ /* 0x000fe40000000000 */
[----:B------:R-:W-:Y:S02]  /*1c80*/  DFMA R78, R14, -R78, 4 ;  /* 0x401000000e4e742b */ /* 0x000fe4000000084e */
[----:B------:R-:W-:Y:S02]  /*1c90*/  DADD R52, R18, -1 ;  /* 0xbff0000012347429 */ /* 0x000fe40000000000 */
[----:B------:R-:W-:-:S02]  /*1ca0*/  DMUL R70, R70, 11 ;  /* 0x4026000046467828 */ /* 0x000fc40000000000 */
[----:B------:R-:W-:Y:S02]  /*1cb0*/  DMUL R66, R8, R66 ;  /* 0x0000004208427228 */ /* 0x000fe40000000000 */
[----:B------:R-:W-:Y:S02]  /*1cc0*/  DFMA R78, R24, 99, R78 ;  /* 0x4058c000184e782b */ /* 0x000fe4000000004e */
[----:B------:R-:W-:Y:S01]  /*1cd0*/  DADD R52, R52, R14 ;  /* 0x0000000034347229 */ /* 0x000fe2000000000e */
[----:B------:R-:W-:Y:S01]  /*1ce0*/  UMOV UR9, 0x40002565 ;  /* 0x4000256500097882 */ /* 0x000fe20000000000 */
[----:B------:R-:W-:-:S04]  /*1cf0*/  DFMA R60, R24, R70, R60 ;  /* 0x00000046183c722b */ /* 0x000fc8000000003c */
[----:B------:R-:W-:Y:S02]  /*1d00*/  DFMA R76, R18, R78, R76 ;  /* 0x0000004e124c722b */ /* 0x000fe4000000004c */
[----:B------:R-:W-:Y:S02]  /*1d10*/  DMUL R70, R52, R66 ;  /* 0x0000004234467228 */ /* 0x000fe40000000000 */
[----:B------:R-:W-:Y:S02]  /*1d20*/  DFMA R78, R14, R46, -13 ;  /* 0xc02a00000e4e742b */ /* 0x000fe4000000002e */
[----:B------:R-:W-:-:S06]  /*1d30*/  DMUL R66, R4, UR8 ;  /* 0x0000000804427c28 */ /* 0x000fcc0008000000 */
[----:B------:R-:W-:Y:S02]  /*1d40*/  DMUL R70, R70, R78 ;  /* 0x0000004e46467228 */ /* 0x000fe40000000000 */
[----:B------:R-:W-:Y:S01]  /*1d50*/  DMUL R60, R66, R60 ;  /* 0x0000003c423c7228 */ /* 0x000fe20000000000 */
[----:B------:R-:W-:Y:S01]  /*1d60*/  HFMA2 R67, -RZ, RZ, 2.142578125, 0 ;  /* 0x40490000ff437431 */ /* 0x000fe200000001ff */
[----:B------:R-:W-:Y:S01]  /*1d70*/  DFMA R78, R14, R54, -3 ;  /* 0xc00800000e4e742b */ /* 0x000fe20000000036 */
[----:B------:R-:W-:Y:S01]  /*1d80*/  MOV R66, 0x0 ;  /* 0x0000000000427802 */ /* 0x000fe20000000f00 */
[----:B------:R-:W-:-:S05]  /*1d90*/  IMAD.MOV.U32 R55, RZ, RZ, 0x40260000 ;  /* 0x40260000ff377424 */ /* 0x000fca00078e00ff */
[C---:B------:R-:W-:Y:S02]  /*1da0*/  DFMA R66, R14.reuse, -R66, 9 ;  /* 0x402200000e42742b */ /* 0x040fe40000000842 */
[----:B------:R-:W-:Y:S02]  /*1db0*/  DFMA R54, R14, R54, -2 ;  /* 0xc00000000e36742b */ /* 0x000fe40000000036 */
[----:B------:R-:W-:Y:S02]  /*1dc0*/  DFMA R78, R24, -11, R78 ;  /* 0xc0260000184e782b */ /* 0x000fe4000000004e */
[----:B0-----:R-:W-:Y:S02]  /*1dd0*/  DMUL R84, R6, UR8 ;  /* 0x0000000806547c28 */ /* 0x001fe40008000000 */
[----:B------:R-:W-:-:S04]  /*1de0*/  DFMA R66, R24, 33, R66 ;  /* 0x404080001842782b */ /* 0x000fc80000000042 */
[----:B------:R-:W-:Y:S02]  /*1df0*/  DFMA R78, R22, R54, R78 ;  /* 0x00000036164e722b */ /* 0x000fe4000000004e */
[----:B------:R-:W-:Y:S02]  /*1e00*/  DMUL R76, R84, R76 ;  /* 0x0000004c544c7228 */ /* 0x000fe40000000000 */
[----:B------:R-:W-:-:S04]  /*1e10*/  DFMA R64, R56, -R60, R64 ;  /* 0x8000003c3840722b */ /* 0x000fc80000000040 */
[----:B------:R-:W-:Y:S01]  /*1e20*/  DFMA R66, R18, R66, R78 ;  /* 0x000000421242722b */ /* 0x000fe2000000004e */
[----:B------:R-:W-:Y:S01]  /*1e30*/  HFMA2 R79, -RZ, RZ, 2.1171875, 0 ;  /* 0x403c0000ff4f7431 */ /* 0x000fe200000001ff */
[----:B------:R-:W-:Y:S01]  /*1e40*/  MOV R78, 0x0 ;  /* 0x00000000004e7802 */ /* 0x000fe20000000f00 */
[----:B------:R-:W-:Y:S01]  /*1e50*/  HFMA2 R61, -RZ, RZ, 2.08984375, 0 ;  /* 0x402e0000ff3d7431 */ /* 0x000fe200000001ff */
[----:B------:R-:W-:Y:S01]  /*1e60*/  UMOV UR8, 0x96dc7996 ;  /* 0x96dc799600087882 */ /* 0x000fe20000000000 */
[----:B------:R-:W-:Y:S01]  /*1e70*/  UMOV UR9, 0x40161be2 ;  /* 0x40161be200097882 */ /* 0x000fe20000000000 */
[----:B------:R-:W-:Y:S01]  /*1e80*/  IMAD.MOV.U32 R60, RZ, RZ, 0x0 ;  /* 0x00000000ff3c7424 */ /* 0x000fe200078e00ff */
[----:B------:R-:W-:Y:S02]  /*1e90*/  DFMA R70, R56, R70, R62 ;  /* 0x000000463846722b */ /* 0x000fe4000000003e */
[----:B------:R-:W-:Y:S01]  /*1ea0*/  DMUL R62, R4, -UR8 ;  /* 0x80000008043e7c28 */ /* 0x000fe20008000000 */
[----:B------:R-:W-:Y:S01]  /*1eb0*/  UMOV UR9, 0x40061be2 ;  /* 0x40061be200097882 */ /* 0x000fe20000000000 */
[----:B------:R-:W-:-:S02]  /*1ec0*/  DFMA R68, R56, R76, R68 ;  /* 0x0000004c3844722b */ /* 0x000fc40000000044 */
[----:B------:R-:W-:Y:S02]  /*1ed0*/  DFMA R76, R14, -R78, 3 ;  /* 0x400800000e4c742b */ /* 0x000fe4000000084e */
[----:B------:R-:W-:Y:S02]  /*1ee0*/  DMUL R78, R6, UR8 ;  /* 0x00000008064e7c28 */ /* 0x000fe40008000000 */
[----:B------:R-:W-:Y:S01]  /*1ef0*/  DFMA R60, R14, -R60, 1 ;  /* 0x3ff000000e3c742b */ /* 0x000fe2000000083c */
[----:B------:R-:W-:Y:S01]  /*1f00*/  MOV R56, 0x0 ;  /* 0x0000000000387802 */ /* 0x000fe20000000f00 */
[----:B------:R-:W-:-:S04]  /*1f10*/  IMAD.MOV.U32 R57, RZ, RZ, 0x40460000 ;  /* 0x40460000ff397424 */ /* 0x000fc800078e00ff */
[----:B------:R-:W-:Y:S02]  /*1f20*/  DMUL R78, R58, R78 ;  /* 0x0000004e3a4e7228 */ /* 0x000fe40000000000 */
[----:B------:R-:W-:Y:S02]  /*1f30*/  DFMA R58, R24, 22, R60 ;  /* 0x40360000183a782b */ /* 0x000fe4000000003c */
[----:B------:R-:W-:Y:S02]  /*1f40*/  DMUL R60, R8, UR8 ;  /* 0x00000008083c7c28 */ /* 0x000fe40008000000 */
[----:B------:R-:W-:Y:S02]  /*1f50*/  DMUL R62, R6, R62 ;  /* 0x0000003e063e7228 */ /* 0x000fe40000000000 */
[----:B------:R-:W-:Y:S02]  /*1f60*/  DFMA R56, R14, R56, -8 ;  /* 0xc02000000e38742b */ /* 0x000fe40000000038 */
[----:B------:R-:W-:-:S02]  /*1f70*/  DFMA R76, R24, 33, R76 ;  /* 0x40408000184c782b */ /* 0x000fc4000000004c */
[----:B------:R-:W-:Y:S02]  /*1f80*/  DMUL R88, R60, R66 ;  /* 0x000000423c587228 */ /* 0x000fe40000000000 */
[----:B------:R-:W-:Y:S01]  /*1f90*/  DMUL R62, R8, R62 ;  /* 0x0000003e083e7228 */ /* 0x000fe20000000000 */
[----:B------:R-:W-:Y:S01]  /*1fa0*/  MOV R82, 0x0 ;  /* 0x0000000000527802 */ /* 0x000fe20000000f00 */
[----:B------:R-:W-:Y:S02]  /*1fb0*/  IMAD.MOV.U32 R83, RZ, RZ, 0x40508000 ;  /* 0x40508000ff537424 */ /* 0x000fe400078e00ff */
[----:B------:R-:W-:Y:S02]  /*1fc0*/  DFMA R76, R12, R56, R76 ;  /* 0x000000380c4c722b */ /* 0x000fe4000000004c */
[----:B----4-:R-:W-:Y:S02]  /*1fd0*/  DFMA R88, R72, -R88, R64 ;  /* 0x800000584858722b */ /* 0x010fe40000000040 */
[----:B------:R-:W-:Y:S01]  /*1fe0*/  DMUL R78, R78, R58 ;  /* 0x0000003a4e4e7228 */ /* 0x000fe20000000000 */
[----:B------:R-:W-:Y:S01]  /*1ff0*/  HFMA2 R65, -RZ, RZ, 1.984375, 0 ;  /* 0x3ff00000ff417431 */ /* 0x000fe200000001ff */
[----:B------:R-:W-:Y:S01]  /*2000*/  DFMA R82, R12, R82, -79 ;  /* 0xc053c0000c52742b */ /* 0x000fe20000000052 */
[----:B------:R-:W-:Y:S01]  /*2010*/  MOV R64, 0x0 ;  /* 0x0000000000407802 */ /* 0x000fe20000000f00 */
[----:B------:R-:W-:Y:S01]  /*2020*/  DMUL R66, R62, R76 ;  /* 0x0000004c3e427228 */ /* 0x000fe20000000000 */
[----:B------:R-:W-:Y:S01]  /*2030*/  UMOV UR10, 0x73d0a21e ;  /* 0x73d0a21e000a7882 */ /* 0x000fe20000000000 */
[----:B------:R-:W-:-:S02]  /*2040*/  UMOV UR11, 0x3ffd7a83 ;  /* 0x3ffd7a83000b7882 */ /* 0x000fc40000000000 */
[----:B------:R-:W-:Y:S02]  /*2050*/  DFMA R84, R72, -R78, R70 ;  /* 0x8000004e4854722b */ /* 0x000fe40000000046 */
[--C-:B------:R-:W-:Y:S02]  /*2060*/  DFMA R76, R14, -18, R64.reuse ;  /* 0xc03200000e4c782b */ /* 0x100fe40000000040 */
[----:B------:R-:W-:Y:S02]  /*2070*/  DMUL R78, R4, UR10 ;  /* 0x0000000a044e7c28 */ /* 0x000fe40008000000 */
[----:B------:R-:W-:Y:S02]  /*2080*/  DFMA R64, R14, -36, R64 ;  /* 0xc04200000e40782b */ /* 0x000fe40000000040 */
[----:B------:R-:W-:Y:S02]  /*2090*/  DMUL R82, R82, 3 ;  /* 0x4008000052527828 */ /* 0x000fe40000000000 */
[----:B------:R-:W-:Y:S01]  /*20a0*/  DFMA R72, R72, R66, R68 ;  /* 0x000000424848722b */ /* 0x000fe20000000044 */
[----:B------:R-:W-:Y:S01]  /*20b0*/  IMAD.MOV.U32 R66, RZ, RZ, 0x0 ;  /* 0x00000000ff427424 */ /* 0x000fe200078e00ff */
[----:B------:R-:W-:Y:S01]  /*20c0*/  MOV R67, 0x40598000 ;  /* 0x4059800000437802 */ /* 0x000fe20000000f00 */
[----:B------:R-:W-:-:S02]  /*20d0*/  DMUL R78, R6, R78 ;  /* 0x0000004e064e7228 */ /* 0x000fc40000000000 */
[C---:B------:R-:W-:Y:S02]  /*20e0*/  DFMA R76, R24.reuse, 33, R76 ;  /* 0x40408000184c782b */ /* 0x040fe4000000004c */
[----:B------:R-:W-:Y:S02]  /*20f0*/  DFMA R64, R24, 99, R64 ;  /* 0x4058c0001840782b */ /* 0x000fe40000000040 */
[----:B------:R-:W-:Y:S02]  /*2100*/  DFMA R66, R14, -R66, 19 ;  /* 0x403300000e42742b */ /* 0x000fe40000000842 */
[----:B------:R-:W-:Y:S01]  /*2110*/  DFMA R74, R24, R82, R74 ;  /* 0x00000052184a722b */ /* 0x000fe2000000004a */
[----:B------:R-:W-:Y:S01]  /*2120*/  UMOV UR11, 0x3fed7a83 ;  /* 0x3fed7a83000b7882 */ /* 0x000fe20000000000 */
[----:B------:R-:W-:Y:S02]  /*2130*/  DMUL R78, R8, R78 ;  /* 0x0000004e084e7228 */ /* 0x000fe40000000000 */
[----:B------:R-:W-:-:S02]  /*2140*/  DFMA R76, -R18, R64, R76 ;  /* 0x00000040124c722b */ /* 0x000fc4000000014c */
[----:B------:R-:W-:Y:S02]  /*2150*/  DFMA R66, R24, 99, R66 ;  /* 0x4058c0001842782b */ /* 0x000fe40000000042 */
[----:B------:R-:W-:Y:S02]  /*2160*/  DMUL R68, R4, -UR10 ;  /* 0x8000000a04447c28 */ /* 0x000fe40008000000 */
[----:B------:R-:W-:Y:S02]  /*2170*/  DFMA R74, R48, 198, R74 ;  /* 0x4068c000304a782b */ /* 0x000fe4000000004a */
[----:B------:R-:W-:Y:S02]  /*2180*/  DMUL R70, R6, -UR10 ;  /* 0x8000000a06467c28 */ /* 0x000fe40008000000 */
[----:B------:R-:W-:Y:S02]  /*2190*/  DMUL R78, R78, R66 ;  /* 0x000000424e4e7228 */ /* 0x000fe40000000000 */
[----:B------:R-:W-:-:S04]  /*21a0*/  DMUL R76, R68, R76 ;  /* 0x0000004c444c7228 */ /* 0x000fc80000000000 */
[----:B------:R-:W-:Y:S01]  /*21b0*/  DMUL R74, R70, R74 ;  /* 0x0000004a464a7228 */ /* 0x000fe20000000000 */
[----:B------:R-:W-:Y:S01]  /*21c0*/  HFMA2 R90, -RZ, RZ, 0, 0 ;  /* 0x00000000ff5a7431 */ /* 0x000fe200000001ff */
[C---:B------:R-:W-:Y:S02]  /*21d0*/  DFMA R84, R86.reuse, R78, R84 ;  /* 0x0000004e5654722b */ /* 0x040fe40000000054 */
[----:B------:R-:W-:Y:S01]  /*21e0*/  DFMA R88, R86, R76, R88 ;  /* 0x0000004c5658722b */ /* 0x000fe20000000058 */
[----:B------:R-:W-:-:S03]  /*21f0*/  MOV R91, 0x403e0000 ;  /* 0x403e0000005b7802 */ /* 0x000fc60000000f00 */
[----:B------:R-:W-:Y:S01]  /*2200*/  DFMA R86, R86, R74, R72 ;  /* 0x0000004a5656722b */ /* 0x000fe20000000048 */
[----:B------:R-:W-:Y:S01]  /*2210*/  MOV R72, 0x0 ;  /* 0x0000000000487802 */ /* 0x000fe20000000f00 */
[----:B------:R-:W-:Y:S01]  /*2220*/  IMAD.MOV.U32 R73, RZ, RZ, 0x404e0000 ;  /* 0x404e0000ff497424 */ /* 0x000fe200078e00ff */
[----:B------:R-:W-:-:S05]  /*2230*/  DFMA R90, R14, -R90, 5 ;  /* 0x401400000e5a742b */ /* 0x000fca000000085a */
[----:B------:R-:W-:-:S03]  /*2240*/  DFMA R72, R14, -R72, 5 ;  /* 0x401400000e48742b */ /* 0x000fc60000000848 */
[----:B------:R-:W-:-:S05]  /*2250*/  DFMA R90, R24, 33, R90 ;  /* 0x40408000185a782b */ /* 0x000fca000000005a */
[----:B------:R-:W-:Y:S01]  /*2260*/  DFMA R72, R24, 99, R72 ;  /* 0x4058c0001848782b */ /* 0x000fe20000000048 */
[----:B------:R-:W-:Y:S01]  /*2270*/  UMOV UR14, 0x8e3f0153 ;  /* 0x8e3f0153000e7882 */ /* 0x000fe20000000000 */
[----:B------:R-:W-:Y:S02]  /*2280*/  UMOV UR15, 0x3fe2a4d5 ;  /* 0x3fe2a4d5000f7882 */ /* 0x000fe40000000000 */
[----:B------:R-:W-:-:S04]  /*2290*/  DMUL R74, R8, -UR14 ;  /* 0x8000000e084a7c28 */ /* 0x000fc80008000000 */
[----:B------:R-:W-:-:S08]  /*22a0*/  DFMA R76, -R18, R72, R90 ;  /* 0x00000048124c722b */ /* 0x000fd0000000015a */
[----:B------:R-:W-:Y:S01]  /*22b0*/  DMUL R76, R74, R76 ;  /* 0x0000004c4a4c7228 */ /* 0x000fe20000000000 */
[----:B------:R-:W-:Y:S01]  /*22c0*/  UMOV UR12, 0x8e3f0153 ;  /* 0x8e3f0153000c7882 */ /* 0x000fe20000000000 */
[----:B------:R-:W-:-:S06]  /*22d0*/  UMOV UR13, 0x3ff2a4d5 ;  /* 0x3ff2a4d5000d7882 */ /* 0x000fcc0000000000 */
[----:B---3--:R-:W-:Y:S01]  /*22e0*/  DFMA R88, R80, R76, R88 ;  /* 0x0000004c5058722b */ /* 0x008fe20000000058 */
[----:B------:R-:W-:Y:S01]  /*22f0*/  IMAD.MOV.U32 R76, RZ, RZ, 0x0 ;  /* 0x00000000ff4c7424 */ /* 0x000fe200078e00ff */
[----:B------:R-:W-:Y:S01]  /*2300*/  MOV R77, 0x40590000 ;  /* 0x40590000004d7802 */ /* 0x000fe20000000f00 */
[----:B------:R-:W-:-:S05]  /*2310*/  DMUL R78, R4, UR12 ;  /* 0x0000000c044e7c28 */ /* 0x000fca0008000000 */
[----:B------:R-:W-:-:S03]  /*2320*/  DFMA R76, R14, -R76, 5 ;  /* 0x401400000e4c742b */ /* 0x000fc6000000084c */
[----:B------:R-:W-:-:S05]  /*2330*/  DMUL R78, R6, R78 ;  /* 0x0000004e064e7228 */ /* 0x000fca0000000000 */
[----:B------:R-:W-:Y:S02]  /*2340*/  DFMA R76, R24, 285, R76 ;  /* 0x4071d000184c782b */ /* 0x000fe4000000004c */
[----:B------:R-:W-:Y:S02]  /*2350*/  DMUL R82, R6, -UR14 ;  /* 0x8000000e06527c28 */ /* 0x000fe40008000000 */
[----:B------:R-:W-:-:S04]  /*2360*/  DMUL R78, R8, R78 ;  /* 0x0000004e084e7228 */ /* 0x000fc80000000000 */
[----:B------:R-:W-:-:S04]  /*2370*/  DFMA R76, R48, -198, R76 ;  /* 0xc068c000304c782b */ /* 0x000fc8000000004c */
[----:B------:R-:W-:-:S04]  /*2380*/  DMUL R78, R78, R72 ;  /* 0x000000484e4e7228 */ /* 0x000fc80000000000 */
[----:B------:R-:W-:Y:S01]  /*2390*/  DMUL R82, R82, R76 ;  /* 0x0000004c52527228 */ /* 0x000fe20000000000 */
[----:B------:R-:W-:-:S03]  /*23a0*/  IADD3 R93, PT, PT, R93, UR7, RZ ;  /* 0x000000075d5d7c10 */ /* 0x000fc6000fffe0ff */
[----:B------:R-:W-:-:S04]  /*23b0*/  DFMA R86, R80, R78, R86 ;  /* 0x0000004e5056722b */ /* 0x000fc80000000056 */
[----:B------:R-:W-:Y:S01]  /*23c0*/  DFMA R80, R80, R82, R84 ;  /* 0x000000525050722b */ /* 0x000fe20000000054 */
[----:B------:R-:W-:-:S06]  /*23d0*/  IMAD.WIDE.U32 R82, R93, 0x8, R10 ;  /* 0x000000085d527825 */ /* 0x000fcc00078e000a */
[----:B------:R-:W2:Y:S01]  /*23e0*/  LDG.E.64 R82, desc[UR4][R82.64] ;  /* 0x0000000452527981 */ /* 0x000ea2000c1e1b00 */
[----:B------:R-:W-:Y:S01]  /*23f0*/  UMOV UR12, 0xefc37bd8 ;  /* 0xefc37bd8000c7882 */ /* 0x000fe20000000000 */
[----:B------:R-:W-:Y:S02]  /*2400*/  UMOV UR13, 0x40055bf7 ;  /* 0x40055bf7000d7882 */ /* 0x000fe40000000000 */
[----:B------:R-:W-:-:S08]  /*2410*/  DMUL R84, R4, UR12 ;  /* 0x0000000c04547c28 */ /* 0x000fd00008000000 */
[----:B------:R-:W-:-:S08]  /*2420*/  DMUL R84, R14, R84 ;  /* 0x000000540e547228 */ /* 0x000fd00000000000 */
[----:B------:R-:W-:Y:S02]  /*2430*/  DMUL R84, R90, R84 ;  /* 0x000000545a547228 */ /* 0x000fe40000000000 */
[----:B------:R-:W-:-:S08]  /*2440*/  DFMA R46, R12, R46, -17 ;  /* 0xc03100000c2e742b */ /* 0x000fd0000000002e */
[----:B------:R-:W-:Y:S02]  /*2450*/  DMUL R46, R46, 6 ;  /* 0x401800002e2e7828 */ /* 0x000fe40000000000 */
[----:B--2---:R-:W-:Y:S02]  /*2460*/  DFMA R84, R82, R84, R86 ;  /* 0x000000545254722b */ /* 0x004fe40000000056 */
[----:B------:R-:W-:-:S08]  /*2470*/  DMUL R86, R6, UR12 ;  /* 0x0000000c06567c28 */ /* 0x000fd00008000000 */
[----:B------:R-:W-:-:S08]  /*2480*/  DMUL R86, R14, R86 ;  /* 0x000000560e567228 */ /* 0x000fd00000000000 */
[----:B------:R-:W-:-:S08]  /*2490*/  DMUL R86, R90, R86 ;  /* 0x000000565a567228 */ /* 0x000fd00000000000 */
[----:B------:R-:W-:Y:S01]  /*24a0*/  DFMA R86, R82, R86, R88 ;  /* 0x000000565256722b */ /* 0x000fe20000000058 */
[----:B------:R-:W-:Y:S01]  /*24b0*/  IMAD.MOV.U32 R88, RZ, RZ, 0x0 ;  /* 0x00000000ff587424 */ /* 0x000fe200078e00ff */
[----:B------:R-:W-:-:S06]  /*24c0*/  MOV R89, 0x40418000 ;  /* 0x4041800000597802 */ /* 0x000fcc0000000f00 */
[----:B------:R-:W-:-:S08]  /*24d0*/  DFMA R88, R14, R88, -5 ;  /* 0xc01400000e58742b */ /* 0x000fd00000000058 */
[----:B------:R-:W-:Y:S02]  /*24e0*/  DFMA R88, R24, -63, R88 ;  /* 0xc04f80001858782b */ /* 0x000fe40000000058 */
[----:B------:R-:W-:-:S06]  /*24f0*/  DMUL R90, R8, UR12 ;  /* 0x0000000c085a7c28 */ /* 0x000fcc0008000000 */
[----:B------:R-:W-:-:S08]  /*2500*/  DFMA R88, R48, 33, R88 ;  /* 0x404080003058782b */ /* 0x000fd00000000058 */
[----:B------:R-:W-:-:S08]  /*2510*/  DMUL R88, R90, R88 ;  /* 0x000000585a587228 */ /* 0x000fd00000000000 */
[----:B------:R-:W-:Y:S01]  /*2520*/  DFMA R80, R82, R88, R80 ;  /* 0x000000585250722b */ /* 0x000fe20000000050 */
[----:B------:R-:W-:Y:S01]  /*2530*/  MOV R82, 0x0 ;  /* 0x0000000000527802 */ /* 0x000fe20000000f00 */
[----:B------:R-:W-:-:S06]  /*2540*/  IMAD.MOV.U32 R83, RZ, RZ, 0x40590000 ;  /* 0x40590000ff537424 */ /* 0x000fcc00078e00ff */
[----:B------:R-:W-:-:S08]  /*2550*/  DFMA R82, R14, R82, -5 ;  /* 0xc01400000e52742b */ /* 0x000fd00000000052 */
[----:B------:R-:W-:-:S08]  /*2560*/  DFMA R82, R24, -285, R82 ;  /* 0xc071d0001852782b */ /* 0x000fd00000000052 */
[----:B------:R-:W-:-:S08]  /*2570*/  DFMA R82, R48, 198, R82 ;  /* 0x4068c0003052782b */ /* 0x000fd00000000052 */
[----:B------:R-:W-:Y:S02]  /*2580*/  DFMA R72, R18, R72, R82 ;  /* 0x000000481248722b */ /* 0x000fe40000000052 */
[----:B------:R-:W-:-:S08]  /*2590*/  DMUL R82, R4, -UR14 ;  /* 0x8000000e04527c28 */ /* 0x000fd00008000000 */
[----:B------:R-:W-:Y:S01]  /*25a0*/  DMUL R76, R76, R82 ;  /* 0x000000524c4c7228 */ /* 0x000fe20000000000 */
[----:B------:R-:W-:Y:S01]  /*25b0*/  HFMA2 R83, -RZ, RZ, 2.16015625, 0 ;  /* 0x40520000ff537431 */ /* 0x000fe200000001ff */
[----:B------:R-:W-:-:S06]  /*25c0*/  MOV R82, 0x0 ;  /* 0x0000000000527802 */ /* 0x000fcc0000000f00 */
[----:B------:R-:W-:-:S08]  /*25d0*/  DFMA R82, R12, -R82, 19 ;  /* 0x403300000c52742b */ /* 0x000fd00000000852 */
[----:B------:R-:W-:-:S08]  /*25e0*/  DFMA R82, R14, R82, R18 ;  /* 0x000000520e52722b */ /* 0x000fd00000000012 */
[----:B------:R-:W-:Y:S01]  /*25f0*/  DFMA R46, R24, R46, R82 ;  /* 0x0000002e182e722b */ /* 0x000fe20000000052 */
[----:B------:R-:W-:Y:S01]  /*2600*/  IMAD.MOV.U32 R82, RZ, RZ, 0x0 ;  /* 0x00000000ff527424 */ /* 0x000fe200078e00ff */
[----:B------:R-:W-:-:S06]  /*2610*/  MOV R83, 0x404b8000 ;  /* 0x404b800000537802 */ /* 0x000fcc0000000f00 */
[----:B------:R-:W-:-:S08]  /*2620*/  DFMA R82, R14, R82, -2 ;  /* 0xc00000000e52742b */ /* 0x000fd00000000052 */
[----:B------:R-:W-:-:S08]  /*2630*/  DFMA R82, R24, -168, R82 ;  /* 0xc06500001852782b */ /* 0x000fd00000000052 */
[----:B------:R-:W-:-:S08]  /*2640*/  DFMA R82, R48, 99, R82 ;  /* 0x4058c0003052782b */ /* 0x000fd00000000052 */
[----:B------:R-:W-:Y:S02]  /*2650*/  DFMA R64, R18, R64, R82 ;  /* 0x000000401240722b */ /* 0x000fe40000000052 */
[----:B------:R-:W-:-:S08]  /*2660*/  DMUL R82, R8, -UR10 ;  /* 0x8000000a08527c28 */ /* 0x000fd00008000000 */
[----:B------:R-:W-:Y:S01]  /*2670*/  DMUL R52, R52, R82 ;  /* 0x0000005234347228 */ /* 0x000fe20000000000 */
[----:B------:R-:W-:Y:S01]  /*2680*/  MOV R82, 0x0 ;  /* 0x0000000000527802 */ /* 0x000fe20000000f00 */
[----:B------:R-:W-:-:S06]  /*2690*/  IMAD.MOV.U32 R83, RZ, RZ, 0x40300000 ;  /* 0x40300000ff537424 */ /* 0x000fcc00078e00ff */
[----:B------:R-:W-:-:S08]  /*26a0*/  DFMA R82, R14, R82, -1 ;  /* 0xbff000000e52742b */ /* 0x000fd00000000052 */
[----:B------:R-:W-:-:S08]  /*26b0*/  DFMA R82, R24, -37, R82 ;  /* 0xc04280001852782b */ /* 0x000fd00000000052 */
[----:B------:R-:W-:-:S08]  /*26c0*/  DFMA R82, R48, 22, R82 ;  /* 0x403600003052782b */ /* 0x000fd00000000052 */
[----:B------:R-:W-:Y:S01]  /*26d0*/  DFMA R54, R22, R54, R82 ;  /* 0x000000361636722b */ /* 0x000fe20000000052 */
[----:B------:R-:W-:Y:S01]  /*26e0*/  HFMA2 R83, -RZ, RZ, 2.146484375, 0 ;  /* 0x404b0000ff537431 */ /* 0x000fe200000001ff */
[----:B------:R-:W-:-:S06]  /*26f0*/  MOV R82, 0x0 ;  /* 0x0000000000527802 */ /* 0x000fcc0000000f00 */
[----:B------:R-:W-:-:S08]  /*2700*/  DFMA R82, R14, -R82, 7 ;  /* 0x401c00000e52742b */ /* 0x000fd00000000852 */
[----:B------:R-:W-:-:S08]  /*2710*/  DFMA R82, R24, 55, R82 ;  /* 0x404b80001852782b */ /* 0x000fd00000000052 */
[----:B------:R-:W-:Y:S01]  /*2720*/  DFMA R18, R18, R82, R54 ;  /* 0x000000521212722b */ /* 0x000fe20000000036 */
[----:B------:R-:W-:Y:S01]  /*2730*/  IMAD.MOV.U32 R54, RZ, RZ, 0x0 ;  /* 0x00000000ff367424 */ /* 0x000fe200078e00ff */
[----:B------:R-:W-:Y:S01]  /*2740*/  MOV R55, 0x40380000 ;  /* 0x4038000000377802 */ /* 0x000fe20000000f00 */
[----:B------:R-:W-:Y:S02]  /*2750*/  DMUL R52, R66, R52 ;  /* 0x0000003442347228 */ /* 0x000fe40000000000 */
[----:B------:R-:W-:-:S03]  /*2760*/  DMUL R66, R4, UR8 ;  /* 0x0000000804427c28 */ /* 0x000fc60008000000 */
[----:B------:R-:W-:-:S05]  /*2770*/  DFMA R82, R14, -R54, 5 ;  /* 0x401400000e52742b */ /* 0x000fca0000000836 */
[----:B------:R-:W-:-:S03]  /*2780*/  DMUL R26, R26, R66 ;  /* 0x000000421a1a7228 */ /* 0x000fc60000000000 */
[----:B------:R-:W-:Y:S01]  /*2790*/  DFMA R82, R24, 11, R82 ;  /* 0x402600001852782b */ /* 0x000fe20000000052 */
[----:B------:R-:W-:Y:S01]  /*27a0*/  MOV R66, 0x0 ;  /* 0x0000000000427802 */ /* 0x000fe20000000f00 */
[----:B------:R-:W-:-:S06]  /*27b0*/  IMAD.MOV.U32 R67, RZ, RZ, 0x405b4000 ;  /* 0x405b4000ff437424 */ /* 0x000fcc00078e00ff */
[----:B------:R-:W-:Y:S02]  /*27c0*/  DFMA R56, R12, R56, R82 ;  /* 0x000000380c38722b */ /* 0x000fe40000000052 */
[----:B------:R-:W-:Y:S02]  /*27d0*/  DMUL R82, R24, 46 ;  /* 0x4047000018527828 */ /* 0x000fe40000000000 */
[----:B------:R-:W-:-:S06]  /*27e0*/  DFMA R66, R14, R66, -8 ;  /* 0xc02000000e42742b */ /* 0x000fcc0000000042 */
[----:B------:R-:W-:Y:S02]  /*27f0*/  DFMA R82, R14, 13, -R82 ;  /* 0x402a00000e52782b */ /* 0x000fe40000000852 */
[----:B------:R-:W-:-:S06]  /*2800*/  DFMA R66, R24, -134, R66 ;  /* 0xc060c0001842782b */ /* 0x000fcc0000000042 */
[C---:B------:R-:W-:Y:S02]  /*2810*/  DFMA R82, R48.reuse, 33, R82 ;  /* 0x404080003052782b */ /* 0x040fe40000000052 */
[----:B------:R-:W-:-:S06]  /*2820*/  DFMA R66, R48, 33, R66 ;  /* 0x404080003042782b */ /* 0x000fcc0000000042 */
[CC--:B------:R-:W-:Y:S02]  /*2830*/  DFMA R82, R22.reuse, R50.reuse, R82 ;  /* 0x000000321652722b */ /* 0x0c0fe40000000052 */
[----:B------:R-:W-:Y:S01]  /*2840*/  DFMA R50, R22, R50, R66 ;  /* 0x000000321632722b */ /* 0x000fe20000000042 */
[----:B------:R-:W-:Y:S01]  /*2850*/  HFMA2 R23, -RZ, RZ, 2.138671875, 0 ;  /* 0x40470000ff177431 */ /* 0x000fe200000001ff */
[----:B------:R-:W-:Y:S01]  /*2860*/  MOV R22, 0x0 ;  /* 0x0000000000167802 */ /* 0x000fe20000000f00 */
[----:B------:R-:W-:-:S05]  /*2870*/  DFMA R54, R14, -R54, 1 ;  /* 0x3ff000000e36742b */ /* 0x000fca0000000836 */
[----:B------:R-:W-:-:S03]  /*2880*/  DFMA R22, R14, -R22, 3 ;  /* 0x400800000e16742b */ /* 0x000fc60000000816 */
[----:B------:R-:W-:Y:S02]  /*2890*/  DFMA R54, R24, 33, R54 ;  /* 0x404080001836782b */ /* 0x000fe40000000036 */
[----:B------:R-:W-:-:S03]  /*28a0*/  DMUL R66, R12, 8 ;  /* 0x402000000c427828 */ /* 0x000fc60000000000 */
[----:B------:R-:W-:-:S05]  /*28b0*/  DFMA R22, R24, 33, R22 ;  /* 0x404080001816782b */ /* 0x000fca0000000016 */
[----:B------:R-:W-:-:S03]  /*28c0*/  DFMA R54, R66, R54, R82 ;  /* 0x000000364236722b */ /* 0x000fc60000000052 */
[----:B------:R-:W-:Y:S02]  /*28d0*/  DFMA R50, R66, R22, R50 ;  /* 0x000000164232722b */ /* 0x000fe40000000032 */
[----:B------:R-:W-:Y:S02]  /*28e0*/  DMUL R66, R4, R4 ;  /* 0x0000000404427228 */ /* 0x000fe40000000000 */
[----:B------:R-:W-:-:S06]  /*28f0*/  DMUL R22, R16, 35 ;  /* 0x4041800010167828 */ /* 0x000fcc0000000000 */
[----:B------:R-:W-:Y:S02]  /*2900*/  DMUL R66, R66, 55 ;  /* 0x404b800042427828 */ /* 0x000fe40000000000 */
[----:B------:R-:W-:Y:S01]  /*2910*/  DFMA R22, R12, R22, -R30 ;  /* 0x000000160c16722b */ /* 0x000fe2000000081e */
[----:B------:R-:W-:Y:S01]  /*2920*/  IMAD.MOV.U32 R82, RZ, RZ, 0x0 ;  /* 0x00000000ff527424 */ /* 0x000fe200078e00ff */
[----:B------:R-:W-:-:S06]  /*2930*/  MOV R83, 0x40220000 ;  /* 0x4022000000537802 */ /* 0x000fcc0000000f00 */
[----:B------:R-:W-:Y:S01]  /*2940*/  DFMA R22, R20, -R66, R22 ;  /* 0x800000421416722b */ /* 0x000fe20000000016 */
[----:B------:R-:W-:Y:S02]  /*2950*/  HFMA2 R66, -RZ, RZ, 0, 0 ;  /* 0x00000000ff427431 */ /* 0x000fe400000001ff */
[----:B------:R-:W-:Y:S01]  /*2960*/  IMAD.MOV.U32 R67, RZ, RZ, 0x404c0000 ;  /* 0x404c0000ff437424 */ /* 0x000fe200078e00ff */
[----:B------:R-:W-:-:S05]  /*2970*/  DFMA R82, R12, R82, -4 ;  /* 0xc01000000c52742b */ /* 0x000fca0000000052 */
[----:B------:R-:W-:-:S03]  /*2980*/  DFMA R66, R12, -R66, 13 ;  /* 0x402a00000c42742b */ /* 0x000fc60000000842 */
[----:B------:R-:W-:-:S05]  /*2990*/  DMUL R82, R82, 4 ;  /* 0x4010000052527828 */ /* 0x000fca0000000000 */
[----:B------:R-:W-:-:S08]  /*29a0*/  DFMA R66, R20, 48, R66 ;  /* 0x404800001442782b */ /* 0x000fd00000000042 */
[----:B------:R-:W-:Y:S02]  /*29b0*/  DFMA R66, R14, R82, R66 ;  /* 0x000000520e42722b */ /* 0x000fe40000000042 */
[----:B------:R-:W-:Y:S02]  /*29c0*/  DMUL R82, R16, 20 ;  /* 0x4034000010527828 */ /* 0x000fe40000000000 */
[----:B------:R-:W-:Y:S02]  /*29d0*/  DFMA R46, R48, 99, R46 ;  /* 0x4058c000302e782b */ /* 0x000fe4000000002e */
[----:B------:R-:W-:-:S04]  /*29e0*/  DFMA R48, R12, -R28, R16 ;  /* 0x8000001c0c30722b */ /* 0x000fc80000000010 */
[----:B------:R-:W-:Y:S01]  /*29f0*/  DMUL R82, R12, R82 ;  /* 0x000000520c527228 */ /* 0x000fe20000000000 */
[----:B------:R-:W-:-:S03]  /*2a00*/  IADD3 R93, PT, PT, R93, UR7, RZ ;  /* 0x000000075d5d7c10 */ /* 0x000fc6000fffe0ff */
[----:B------:R-:W-:-:S04]  /*2a10*/  DADD R48, R20, R48 ;  /* 0x0000000014307229 */ /* 0x000fc80000000030 */
[----:B------:R-:W-:Y:S01]  /*2a20*/  DFMA R30, R30, 6, -R82 ;  /* 0x401800001e1e782b */ /* 0x000fe20000000852 */
[C---:B------:R-:W-:Y:S01]  /*2a30*/  IMAD.WIDE.U32 R82, R93.reuse, 0x8, R10 ;  /* 0x000000085d527825 */ /* 0x040fe200078e000a */
[----:B------:R-:W-:Y:S01]  /*2a40*/  IADD3 R93, PT, PT, R93, UR7, RZ ;  /* 0x000000075d5d7c10 */ /* 0x000fe2000fffe0ff */
[----:B------:R-:W-:Y:S01]  /*2a50*/  UMOV UR8, 0x4a6adc03 ;  /* 0x4a6adc0300087882 */ /* 0x000fe20000000000 */
[----:B------:R-:W-:Y:S01]  /*2a60*/  UMOV UR9, 0x3ff02565 ;  /* 0x3ff0256500097882 */ /* 0x000fe20000000000 */
[----:B------:R-:W-:Y:S02]  /*2a70*/  DMUL R26, R58, R26 ;  /* 0x0000001a3a1a7228 */ /* 0x000fe40000000000 */
[----:B------:R-:W-:Y:S01]  /*2a80*/  DMUL R72, R74, R72 ;  /* 0x000000484a487228 */ /* 0x000fe20000000000 */
[----:B------:R-:W2:Y:S01]  /*2a90*/  LDG.E.64 R82, desc[UR4][R82.64] ;  /* 0x0000000452527981 */ /* 0x000ea2000c1e1b00 */
[----:B------:R-:W-:Y:S01]  /*2aa0*/  HFMA2 R58, -RZ, RZ, 0, 0 ;  /* 0x00000000ff3a7431 */ /* 0x000fe200000001ff */
[----:B------:R-:W-:-:S02]  /*2ab0*/  DMUL R48, R48, UR8 ;  /* 0x0000000830307c28 */ /* 0x000fc40008000000 */
[----:B------:R-:W-:Y:S01]  /*2ac0*/  DMUL R74, R68, R46 ;  /* 0x0000002e444a7228 */ /* 0x000fe20000000000 */
[----:B------:R-:W-:Y:S02]  /*2ad0*/  IMAD.MOV.U32 R59, RZ, RZ, 0x40408000 ;  /* 0x40408000ff3b7424 */ /* 0x000fe400078e00ff */
[C-C-:B------:R-:W-:Y:S01]  /*2ae0*/  IMAD.WIDE.U32 R68, R93.reuse, 0x8, R10.reuse ;  /* 0x000000085d447825 */ /* 0x140fe200078e000a */
[----:B------:R-:W-:Y:S01]  /*2af0*/  IADD3 R93, PT, PT, R93, UR7, RZ ;  /* 0x000000075d5d7c10 */ /* 0x000fe2000fffe0ff */
[----:B------:R-:W-:Y:S02]  /*2b00*/  DMUL R56, R62, R56 ;  /* 0x000000383e387228 */ /* 0x000fe40000000000 */
[----:B------:R-:W-:Y:S02]  /*2b10*/  DFMA R58, R14, -R58, 13 ;  /* 0x402a00000e3a742b */ /* 0x000fe4000000083a */
[----:B------:R-:W3:Y:S01]  /*2b20*/  LDG.E.64 R68, desc[UR4][R68.64] ;  /* 0x0000000444447981 */ /* 0x000ee2000c1e1b00 */
[----:B------:R-:W-:Y:S01]  /*2b30*/  DMUL R48, R8, R48 ;  /* 0x0000003008307228 */ /* 0x000fe20000000000 */
[----:B------:R-:W-:-:S04]  /*2b40*/  IMAD.WIDE.U32 R62, R93, 0x8, R10 ;  /* 0x000000085d3e7825 */ /* 0x000fc800078e000a */
[----:B------:R-:W-:Y:S02]  /*2b50*/  VIADD R93, R93, UR7 ;  /* 0x000000075d5d7c36 */ /* 0x000fe40008000000 */
[----:B------:R-:W4:Y:S01]  /*2b60*/  LDG.E.64 R62, desc[UR4][R62.64] ;  /* 0x000000043e3e7981 */ /* 0x000f22000c1e1b00 */
[----:B------:R-:W-:Y:S01]  /*2b70*/  DMUL R58, R48, R58 ;  /* 0x0000003a303a7228 */ /* 0x000fe20000000000 */
[C---:B------:R-:W-:Y:S01]  /*2b80*/  IMAD.WIDE.U32 R48, R93.reuse, 0x8, R10 ;  /* 0x000000085d307825 */ /* 0x040fe200078e000a */
[----:B------:R-:W-:-:S05]  /*2b90*/  IADD3 R93, PT, PT, R93, UR7, RZ ;  /* 0x000000075d5d7c10 */ /* 0x000fca000fffe0ff */
[----:B------:R-:W5:Y:S01]  /*2ba0*/  LDG.E.64 R48, desc[UR4][R48.64] ;  /* 0x0000000430307981 */ /* 0x000f62000c1e1b00 */
[C---:B------:R-:W-:Y:S01]  /*2bb0*/  IMAD.WIDE.U32 R46, R93.reuse, 0x8, R10 ;  /* 0x000000085d2e7825 */ /* 0x040fe200078e000a */
[----:B------:R-:W-:-:S05]  /*2bc0*/  IADD3 R93, PT, PT, R93, UR7, RZ ;  /* 0x000000075d5d7c10 */ /* 0x000fca000fffe0ff */
[----:B------:R-:W5:Y:S01]  /*2bd0*/  LDG.E.64 R46, desc[UR4][R46.64] ;  /* 0x000000042e2e7981 */ /* 0x000f62000c1e1b00 */
[----:B------:R-:W-:-:S06]  /*2be0*/  IMAD.WIDE.U32 R10, R93, 0x8, R10 ;  /* 0x000000085d0a7825 */ /* 0x000fcc00078e000a */
[----:B------:R-:W5:Y:S01]  /*2bf0*/  LDG.E.64 R10, desc[UR4][R10.64] ;  /* 0x000000040a0a7981 */ /* 0x000f62000c1e1b00 */
[----:B------:R-:W-:Y:S02]  /*2c00*/  DFMA R66, R24, 3, R66 ;  /* 0x400800001842782b */ /* 0x000fe40000000042 */
[----:B------:R-:W-:Y:S02]  /*2c10*/  DMUL R24, R4, R16 ;  /* 0x0000001004187228 */ /* 0x000fe40000000000 */
[----:B------:R-:W-:Y:S02]  /*2c20*/  DFMA R30, R20, R28, R30 ;  /* 0x0000001c141e722b */ /* 0x000fe4000000001e */
[----:B------:R-:W-:-:S04]  /*2c30*/  DMUL R28, R4, 5 ;  /* 0x40140000041c7828 */ /* 0x000fc80000000000 */
[----:B------:R-:W-:-:S08]  /*2c40*/  DFMA R24, -R12, R34, R24 ;  /* 0x000000220c18722b */ /* 0x000fd00000000118 */
[----:B------:R-:W-:Y:S02]  /*2c50*/  DFMA R24, R20, R28, R24 ;  /* 0x0000001c1418722b */ /* 0x000fe40000000018 */
[----:B------:R-:W-:Y:S02]  /*2c60*/  DMUL R28, R6, R20 ;  /* 0x00000014061c7228 */ /* 0x000fe40000000000 */
[----:B------:R-:W-:-:S06]  /*2c70*/  DADD R32, R32, -R36 ;  /* 0x0000000020207229 */ /* 0x000fcc0000000824 */
[----:B------:R-:W-:Y:S02]  /*2c80*/  DMUL R28, R6, R28 ;  /* 0x0000001c061c7228 */ /* 0x000fe40000000000 */
[C---:B------:R-:W-:Y:S02]  /*2c90*/  DADD R32, R20.reuse, R32 ;  /* 0x0000000014207229 */ /* 0x040fe40000000020 */
[----:B------:R-:W-:Y:S02]  /*2ca0*/  DMUL R20, R20, 5 ;  /* 0x4014000014147828 */ /* 0x000fe40000000000 */
[----:B------:R-:W-:Y:S02]  /*2cb0*/  DADD R34, R12, R12 ;  /* 0x000000000c227229 */ /* 0x000fe4000000000c */
[C---:B------:R-:W-:Y:S02]  /*2cc0*/  DFMA R22, R28.reuse, 5, R22 ;  /* 0x401400001c16782b */ /* 0x040fe40000000016 */
[----:B------:R-:W-:-:S02]  /*2cd0*/  DMUL R28, R28, 6 ;  /* 0x401800001c1c7828 */ /* 0x000fc40000000000 */
[----:B------:R-:W-:Y:S02]  /*2ce0*/  DMUL R64, R70, R64 ;  /* 0x0000004046407228 */ /* 0x000fe40000000000 */
[----:B------:R-:W-:-:S04]  /*2cf0*/  DADD R34, R34, R14 ;  /* 0x0000000022227229 */ /* 0x000fc8000000000e */
[C---:B------:R-:W-:Y:S01]  /*2d00*/  DFMA R20, R14.reuse, R20, R28 ;  /* 0x000000140e14722b */ /* 0x040fe2000000001c */
[----:B------:R-:W-:Y:S01]  /*2d10*/  UMOV UR10, 0x6fefa75 ;  /* 0x06fefa75000a7882 */ /* 0x000fe20000000000 */
[----:B------:R-:W-:Y:S01]  /*2d20*/  UMOV UR11, 0x4002eed6 ;  /* 0x4002eed6000b7882 */ /* 0x000fe20000000000 */
[----:B------:R-:W-:Y:S02]  /*2d30*/  DFMA R30, R14, R32, R30 ;  /* 0x000000200e1e722b */ /* 0x000fe4000000001e */
[----:B------:R-:W-:Y:S02]  /*2d40*/  DMUL R24, R24, -UR10 ;  /* 0x8000000a18187c28 */ /* 0x000fe40008000000 */
[----:B------:R-:W-:Y:S02]  /*2d50*/  DFMA R12, R12, 6, R14 ;  /* 0x401800000c0c782b */ /* 0x000fe4000000000e */
[----:B------:R-:W-:Y:S02]  /*2d60*/  DFMA R22, R14, R40, R22 ;  /* 0x000000280e16722b */ /* 0x000fe40000000016 */
[----:B------:R-:W-:-:S02]  /*2d70*/  DFMA R36, R34, -R36, R20 ;  /* 0x800000242224722b */ /* 0x000fc40000000014 */
[----:B------:R-:W-:Y:S02]  /*2d80*/  DMUL R18, R60, R18 ;  /* 0x000000123c127228 */ /* 0x000fe40000000000 */
[----:B------:R-:W-:Y:S02]  /*2d90*/  DMUL R14, R4, UR8 ;  /* 0x00000008040e7c28 */ /* 0x000fe40008000000 */
[----:B------:R-:W-:Y:S02]  /*2da0*/  DMUL R20, R6, UR8 ;  /* 0x0000000806147c28 */ /* 0x000fe40008000000 */
[----:B------:R-:W-:Y:S02]  /*2db0*/  DMUL R44, R44, R24 ;  /* 0x000000182c2c7228 */ /* 0x000fe40000000000 */
[----:B------:R-:W-:Y:S02]  /*2dc0*/  DMUL R24, R8, -UR10 ;  /* 0x8000000a08187c28 */ /* 0x000fe40008000000 */
[----:B------:R-:W-:-:S02]  /*2dd0*/  DMUL R14, R14, R54 ;  /* 0x000000360e0e7228 */ /* 0x000fc40000000000 */
[----:B------:R-:W-:Y:S02]  /*2de0*/  DFMA R12, R16, R12, R36 ;  /* 0x0000000c100c722b */ /* 0x000fe40000000024 */
[----:B------:R-:W-:Y:S01]  /*2df0*/  DMUL R20, R20, R50 ;  /* 0x0000003214147228 */ /* 0x000fe20000000000 */
[----:B------:R-:W0:Y:S01]  /*2e00*/  LDC.64 R16, c[0x0][0x398] ;  /* 0x0000e600ff107b82 */ /* 0x000e220000000a00 */
[----:B------:R-:W-:Y:S01]  /*2e10*/  UMOV UR10, 0xaf36b60a ;  /* 0xaf36b60a000a7882 */ /* 0x000fe20000000000 */
[----:B------:R-:W-:Y:S01]  /*2e20*/  UMOV UR11, 0x4010657b ;  /* 0x4010657b000b7882 */ /* 0x000fe20000000000 */
[----:B------:R-:W-:Y:S01]  /*2e30*/  UMOV UR8, 0xaf36b60a ;  /* 0xaf36b60a00087882 */ /* 0x000fe20000000000 */
[----:B------:R-:W-:Y:S01]  /*2e40*/  UMOV UR9, 0x4010657b ;  /* 0x4010657b00097882 */ /* 0x000fe20000000000 */
[----:B------:R-:W-:Y:S02]  /*2e50*/  DMUL R22, R24, R22 ;  /* 0x0000001618167228 */ /* 0x000fe40000000000 */
[----:B------:R-:W-:-:S02]  /*2e60*/  DMUL R4, R4, -UR10 ;  /* 0x8000000a04047c28 */ /* 0x000fc40008000000 */
[----:B------:R-:W-:Y:S02]  /*2e70*/  DMUL R42, R42, R66 ;  /* 0x000000422a2a7228 */ /* 0x000fe40000000000 */
[----:B------:R-:W-:Y:S02]  /*2e80*/  DMUL R6, R6, UR8 ;  /* 0x0000000806067c28 */ /* 0x000fe40008000000 */
[----:B------:R-:W-:Y:S02]  /*2e90*/  DMUL R38, R38, UR8 ;  /* 0x0000000826267c28 */ /* 0x000fe40008000000 */
[----:B------:R-:W-:-:S04]  /*2ea0*/  DMUL R12, R4, R12 ;  /* 0x0000000c040c7228 */ /* 0x000fc80000000000 */
[----:B------:R-:W-:Y:S02]  /*2eb0*/  DMUL R30, R6, R30 ;  /* 0x0000001e061e7228 */ /* 0x000fe40000000000 */
[----:B------:R-:W-:Y:S01]  /*2ec0*/  DMUL R38, R8, R38 ;  /* 0x0000002608267228 */ /* 0x000fe20000000000 */
[----:B0-----:R-:W-:-:S04]  /*2ed0*/  IMAD.WIDE.U32 R4, R2, 0x8, R16 ;  /* 0x0000000802047825 */ /* 0x001fc800078e0010 */
[----:B------:R-:W-:-:S04]  /*2ee0*/  IMAD.WIDE.U32 R6, R0, 0x8, R16 ;  /* 0x0000000800067825 */ /* 0x000fc800078e0010 */
[----:B------:R-:W-:Y:S01]  /*2ef0*/  IMAD.WIDE.U32 R2, R3, 0x8, R16 ;  /* 0x0000000803027825 */ /* 0x000fe200078e0010 */
[----:B--2---:R-:W-:Y:S02]  /*2f00*/  DFMA R72, R82, R72, R84 ;  /* 0x000000485248722b */ /* 0x004fe40000000054 */
[----:B------:R-:W-:Y:S02]  /*2f10*/  DFMA R86, R78, R82, R86 ;  /* 0x000000524e56722b */ /* 0x000fe40000000056 */
[----:B------:R-:W-:-:S04]  /*2f20*/  DFMA R76, R82, R76, R80 ;  /* 0x0000004c524c722b */ /* 0x000fc80000000050 */
[C---:B---3--:R-:W-:Y:S02]  /*2f30*/  DFMA R72, R68.reuse, R74, R72 ;  /* 0x0000004a4448722b */ /* 0x048fe40000000048 */
[C---:B------:R-:W-:Y:S02]  /*2f40*/  DFMA R64, R68.reuse, R64, R86 ;  /* 0x000000404440722b */ /* 0x040fe40000000056 */
[----:B------:R-:W-:-:S04]  /*2f50*/  DFMA R52, R68, R52, R76 ;  /* 0x000000344434722b */ /* 0x000fc8000000004c */
[C---:B----4-:R-:W-:Y:S02]  /*2f60*/  DFMA R18, R62.reuse, R18, R72 ;  /* 0x000000123e12722b */ /* 0x050fe40000000048 */
[C---:B------:R-:W-:Y:S02]  /*2f70*/  DFMA R56, R62.reuse, R56, R64 ;  /* 0x000000383e38722b */ /* 0x040fe40000000040 */
[----:B------:R-:W-:-:S04]  /*2f80*/  DFMA R26, R62, -R26, R52 ;  /* 0x8000001a3e1a722b */ /* 0x000fc80000000034 */
[C---:B-----5:R-:W-:Y:S02]  /*2f90*/  DFMA R14, R48.reuse, R14, R18 ;  /* 0x0000000e300e722b */ /* 0x060fe40000000012 */
[C---:B------:R-:W-:Y:S02]  /*2fa0*/  DFMA R20, R48.reuse, R20, R56 ;  /* 0x000000143014722b */ /* 0x040fe40000000038 */
[----:B------:R-:W-:-:S04]  /*2fb0*/  DFMA R26, R48, -R58, R26 ;  /* 0x8000003a301a722b */ /* 0x000fc8000000001a */
[C---:B------:R-:W-:Y:S02]  /*2fc0*/  DFMA R14, R46.reuse, R22, R14 ;  /* 0x000000162e0e722b */ /* 0x040fe4000000000e */
[C---:B------:R-:W-:Y:S02]  /*2fd0*/  DFMA R20, R46.reuse, R42, R20 ;  /* 0x0000002a2e14722b */ /* 0x040fe40000000014 */
[----:B------:R-:W-:-:S04]  /*2fe0*/  DFMA R26, R46, R44, R26 ;  /* 0x0000002c2e1a722b */ /* 0x000fc8000000001a */
[C---:B------:R-:W-:Y:S02]  /*2ff0*/  DFMA R12, R10.reuse, R12, R14 ;  /* 0x0000000c0a0c722b */ /* 0x040fe4000000000e */
[C---:B------:R-:W-:Y:S02]  /*3000*/  DFMA R20, R10.reuse, R30, R20 ;  /* 0x0000001e0a14722b */ /* 0x040fe40000000014 */
[----:B------:R-:W-:-:S03]  /*3010*/  DFMA R26, R10, R38, R26 ;  /* 0x000000260a1a722b */ /* 0x000fc6000000001a */
[----:B------:R-:W-:Y:S04]  /*3020*/  STG.E.64 desc[UR4][R4.64], R12 ;  /* 0x0000000c04007986 */ /* 0x000fe8000c101b04 */
[----:B------:R-:W-:Y:S04]  /*3030*/  STG.E.64 desc[UR4][R6.64], R20 ;  /* 0x0000001406007986 */ /* 0x000fe8000c101b04 */
[----:B------:R-:W-:Y:S01]  /*3040*/  STG.E.64 desc[UR4][R2.64], R26 ;  /* 0x0000001a02007986 */ /* 0x000fe2000c101b04 */
[----:B------:R-:W-:Y:S05]  /*3050*/  EXIT ;  /* 0x000000000000794d */ /* 0x000fea0003800000 */
.L_x_0:
[----:B------:R-:W-:-:S00]  /*3060*/  BRA `(.L_x_0) ;  /* 0xfffffffc00fc7947 */ /* 0x000fc0000383ffff */
[----:B------:R-:W-:-:S00]  /*3070*/  NOP ;  /* 0x0000000000007918 */ /* 0x000fc00000000000 */
        /* <DEDUP_REMOVED lines=8> */
.L_x_2:


//--------------------- .text._Z32cuda_crystal_field_energy_kerneljPKdS0_Pd --------------------------
	.section	.text._Z32cuda_crystal_field_energy_kerneljPKdS0_Pd,"ax",@progbits
	.align	128
        .global         _Z32cuda_crystal_field_energy_kerneljPKdS0_Pd
        .type           _Z32cuda_crystal_field_energy_kerneljPKdS0_Pd,@function
        .size           _Z32cuda_crystal_field_energy_kerneljPKdS0_Pd,(.L_x_3 - _Z32cuda_crystal_field_energy_kerneljPKdS0_Pd)
        .other          _Z32cuda_crystal_field_energy_kerneljPKdS0_Pd,@"STO_CUDA_ENTRY STV_DEFAULT"
_Z32cuda_crystal_field_energy_kerneljPKdS0_Pd:
.text._Z32cuda_crystal_field_energy_kerneljPKdS0_Pd:
        /* <DEDUP_REMOVED lines=13> */
[C---:B------:R-:W-:Y:S01]  /*00d0*/  IMAD R3, R27.reuse, 0x3, RZ ;  /* 0x000000031b037824 */ /* 0x040fe200078e02ff */
[C---:B------:R-:W-:Y:S01]  /*00e0*/  IADD3 R5, PT, PT, R27.reuse, UR7, RZ ;  /* 0x000000071b057c10 */ /* 0x040fe2000fffe0ff */
[----:B--2---:R-:W-:-:S03]  /*00f0*/  IMAD.WIDE.U32 R6, R27, 0x8, R10 ;  /* 0x000000081b067825 */ /* 0x004fc600078e000a */
[----:B------:R-:W-:Y:S01]  /*0100*/  IADD3 R13, PT, PT, R3, 0x1, RZ ;  /* 0x00000001030d7810 */ /* 0x000fe20007ffe0ff */
[----:B------:R-:W-:Y:S02]  /*0110*/  IMAD.WIDE.U32 R34, R5, 0x8, R10 ;  /* 0x0000000805227825 */ /* 0x000fe400078e000a */
[----:B-1----:R-:W2:Y:S02]  /*0120*/  LDG.E.64 R6, desc[UR4][R6.64] ;  /* 0x0000000406067981 */ /* 0x002ea4000c1e1b00 */
[--C-:B---3--:R-:W-:Y:S02]  /*0130*/  IMAD.WIDE.U32 R22, R3, 0x8, R8.reuse ;  /* 0x0000000803167825 */ /* 0x108fe400078e0008 */
[----:B------:R-:W3:Y:S02]  /*0140*/  LDG.E.64 R34, desc[UR4][R34.64] ;  /* 0x0000000422227981 */ /* 0x000ee4000c1e1b00 */
[----:B------:R-:W-:Y:S02]  /*0150*/  IMAD.WIDE.U32 R12, R13, 0x8, R8 ;  /* 0x000000080d0c7825 */ /* 0x000fe400078e0008 */
[----:B------:R-:W4:Y:S01]  /*0160*/  LDG.E.64 R22, desc[UR4][R22.64] ;  /* 0x0000000416167981 */ /* 0x000f22000c1e1b00 */
[----:B------:R-:W-:-:S02]  /*0170*/  IADD3 R5, PT, PT, R5, UR7, RZ ;  /* 0x0000000705057c10 */ /* 0x000fc4000fffe0ff */
[----:B------:R-:W-:Y:S01]  /*0180*/  IADD3 R3, PT, PT, R3, 0x2, RZ ;  /* 0x0000000203037810 */ /* 0x000fe20007ffe0ff */
[----:B------:R-:W5:Y:S01]  /*0190*/  LDG.E.64 R12, desc[UR4][R12.64] ;  /* 0x000000040c0c7981 */ /* 0x000f62000c1e1b00 */
[----:B------:R-:W-:-:S03]  /*01a0*/  IADD3 R41, PT, PT, R5, UR7, RZ ;  /* 0x0000000705297c10 */ /* 0x000fc6000fffe0ff */
[----:B------:R-:W-:Y:S01]  /*01b0*/  IMAD.WIDE.U32 R8, R3, 0x8, R8 ;  /* 0x0000000803087825 */ /* 0x000fe200078e0008 */
[----:B------:R-:W-:-:S03]  /*01c0*/  IADD3 R3, PT, PT, R41, UR7, RZ ;  /* 0x0000000729037c10 */ /* 0x000fc6000fffe0ff */
[--C-:B------:R-:W-:Y:S02]  /*01d0*/  IMAD.WIDE.U32 R32, R5, 0x8, R10.reuse ;  /* 0x0000000805207825 */ /* 0x100fe400078e000a */
[----:B------:R-:W5:Y:S02]  /*01e0*/  LDG.E.64 R8, desc[UR4][R8.64] ;  /* 0x0000000408087981 */ /* 0x000f64000c1e1b00 */
[----:B------:R-:W-:Y:S02]  /*01f0*/  VIADD R5, R3, UR7 ;  /* 0x0000000703057c36 */ /* 0x000fe40008000000 */
[--C-:B------:R-:W-:Y:S01]  /*0200*/  IMAD.WIDE.U32 R40, R41, 0x8, R10.reuse ;  /* 0x0000000829287825 */ /* 0x100fe200078e000a */
[----:B------:R-:W5:Y:S03]  /*0210*/  LDG.E.64 R32, desc[UR4][R32.64] ;  /* 0x0000000420207981 */ /* 0x000f66000c1e1b00 */
[----:B------:R-:W-:-:S02]  /*0220*/  IMAD.WIDE.U32 R38, R5, 0x8, R10 ;  /* 0x0000000805267825 */ /* 0x000fc400078e000a */
[----:B------:R-:W5:Y:S02]  /*0230*/  LDG.E.64 R40, desc[UR4][R40.64] ;  /* 0x0000000428287981 */ /* 0x000f64000c1e1b00 */
[----:B------:R-:W-:Y:S02]  /*0240*/  IMAD.WIDE.U32 R2, R3, 0x8, R10 ;  /* 0x0000000803027825 */ /* 0x000fe400078e000a */
[----:B------:R-:W5:Y:S01]  /*0250*/  LDG.E.64 R38, desc[UR4][R38.64] ;  /* 0x0000000426267981 */ /* 0x000f62000c1e1b00 */
[----:B------:R-:W-:-:S03]  /*0260*/  IADD3 R5, PT, PT, R5, UR7, RZ ;  /* 0x0000000705057c10 */ /* 0x000fc6000fffe0ff */
[----:B------:R-:W5:Y:S02]  /*0270*/  LDG.E.64 R2, desc[UR4][R2.64] ;  /* 0x0000000402027981 */ /* 0x000f64000c1e1b00 */
        /* <DEDUP_REMOVED lines=8> */
[----:B------:R-:W-:-:S04]  /*0300*/  IADD3 R15, PT, PT, R5, UR7, RZ ;  /* 0x00000007050f7c10 */ /* 0x000fc8000fffe0ff */
[----:B------:R-:W-:-:S05]  /*0310*/  IADD3 R17, PT, PT, R15, UR7, RZ ;  /* 0x000000070f117c10 */ /* 0x000fca000fffe0ff */
[----:B------:R-:W-:-:S04]  /*0320*/  IMAD.WIDE.U32 R4, R17, 0x8, R10 ;  /* 0x0000000811047825 */ /* 0x000fc800078e000a */
[--C-:B------:R-:W-:Y:S02]  /*0330*/  IMAD.WIDE.U32 R14, R15, 0x8, R10.reuse ;  /* 0x000000080f0e7825 */ /* 0x100fe400078e000a */
[----:B------:R-:W5:Y:S02]  /*0340*/  LDG.E.64 R4, desc[UR4][R4.64] ;  /* 0x0000000404047981 */ /* 0x000f64000c1e1b00 */
[----:B------:R-:W-:Y:S02]  /*0350*/  VIADD R19, R17, UR7 ;  /* 0x0000000711137c36 */ /* 0x000fe40008000000 */
[----:B------:R-:W5:Y:S02]  /*0360*/  LDG.E.64 R14, desc[UR4][R14.64] ;  /* 0x000000040e0e7981 */ /* 0x000f64000c1e1b00 */
[C---:B------:R-:W-:Y:S01]  /*0370*/  IMAD.WIDE.U32 R16, R19.reuse, 0x8, R10 ;  /* 0x0000000813107825 */ /* 0x040fe200078e000a */
[----:B------:R-:W-:-:S05]  /*0380*/  IADD3 R29, PT, PT, R19, UR7, RZ ;  /* 0x00000007131d7c10 */ /* 0x000fca000fffe0ff */
[----:B------:R-:W5:Y:S01]  /*0390*/  LDG.E.64 R16, desc[UR4][R16.64] ;  /* 0x0000000410107981 */ /* 0x000f62000c1e1b00 */
[----:B------:R-:W-:-:S06]  /*03a0*/  IMAD.WIDE.U32 R18, R29, 0x8, R10 ;  /* 0x000000081d127825 */ /* 0x000fcc00078e000a */
[----:B------:R-:W5:Y:S01]  /*03b0*/  LDG.E.64 R18, desc[UR4][R18.64] ;  /* 0x0000000412127981 */ /* 0x000f62000c1e1b00 */
[----:B------:R-:W-:-:S05]  /*03c0*/  IADD3 R29, PT, PT, R29, UR7, RZ ;  /* 0x000000071d1d7c10 */ /* 0x000fca000fffe0ff */
[----:B------:R-:W-:-:S06]  /*03d0*/  IMAD.WIDE.U32 R42, R29, 0x8, R10 ;  /* 0x000000081d2a7825 */ /* 0x000fcc00078e000a */
[----:B------:R-:W5:Y:S01]  /*03e0*/  LDG.E.64 R42, desc[UR4][R42.64] ;  /* 0x000000042a2a7981 */ /* 0x000f62000c1e1b00 */
[----:B------:R-:W-:Y:S01]  /*03f0*/  UMOV UR8, 0x102b0694 ;  /* 0x102b069400087882 */ /* 0x000fe20000000000 */
[----:B------:R-:W-:Y:S01]  /*0400*/  UMOV UR9, 0x3ff17b14 ;  /* 0x3ff17b1400097882 */ /* 0x000fe20000000000 */
[----:B------:R-:W-:Y:S01]  /*0410*/  UMOV UR10, 0x1a8c679b ;  /* 0x1a8c679b000a7882 */ /* 0x000fe20000000000 */
[----:B------:R-:W-:Y:S01]  /*0420*/  UMOV UR11, 0x3fd42f60 ;  /* 0x3fd42f60000b7882 */ /* 0x000fe20000000000 */
[----:B------:R-:W-:Y:S01]  /*0430*/  IADD3 R29, PT, PT, R29, UR7, RZ ;  /* 0x000000071d1d7c10 */ /* 0x000fe2000fffe0ff */
[----:B--2---:R-:W-:Y:S02]  /*0440*/  DMUL R6, R6, UR8 ;  /* 0x0000000806067c28 */ /* 0x004fe40008000000 */
[----:B---3--:R-:W-:-:S06]  /*0450*/  DMUL R34, R34, UR8 ;  /* 0x0000000822227c28 */ /* 0x008fcc0008000000 */
[----:B----4-:R-:W-:Y:S02]  /*0460*/  DMUL R6, R22, R6 ;  /* 0x0000000616067228 */ /* 0x010fe40000000000 */
[----:B-----5:R-:W-:-:S06]  /*0470*/  DMUL R34, R12, R34 ;  /* 0x000000220c227228 */ /* 0x020fcc0000000000 */
[----:B------:R-:W-:-:S08]  /*0480*/  DFMA R6, R12, R6, RZ ;  /* 0x000000060c06722b */ /* 0x000fd000000000ff */
[C---:B------:R-:W-:Y:S02]  /*0490*/  DFMA R36, R8.reuse, R34, R6 ;  /* 0x000000220824722b */ /* 0x040fe40000000006 */
[----:B------:R-:W-:Y:S01]  /*04a0*/  DMUL R6, R8, R8 ;  /* 0x0000000808067228 */ /* 0x000fe20000000000 */
[----:B------:R-:W-:Y:S01]  /*04b0*/  HFMA2 R35, -RZ, RZ, 2.015625, 0 ;  /* 0x40080000ff237431 */ /* 0x000fe200000001ff */
[----:B------:R-:W-:Y:S01]  /*04c0*/  MOV R34, 0x0 ;  /* 0x0000000000227802 */ /* 0x000fe20000000f00 */
[----:B------:R-:W-:Y:S01]  /*04d0*/  DMUL R32, R32, UR10 ;  /* 0x0000000a20207c28 */ /* 0x000fe20008000000 */
[----:B------:R-:W-:Y:S01]  /*04e0*/  UMOV UR10, 0xaa0d83a4 ;  /* 0xaa0d83a4000a7882 */ /* 0x000fe20000000000 */
[----:B------:R-:W-:Y:S01]  /*04f0*/  UMOV UR11, 0x400406d8 ;  /* 0x400406d8000b7882 */ /* 0x000fe20000000000 */
[----:B------:R-:W-:Y:S02]  /*0500*/  DMUL R40, R40, UR8 ;  /* 0x0000000828287c28 */ /* 0x000fe40008000000 */
[----:B------:R-:W-:-:S02]  /*0510*/  DFMA R34, R6, R34, -1 ;  /* 0xbff000000622742b */ /* 0x000fc40000000022 */
[----:B------:R-:W-:Y:S01]  /*0520*/  DMUL R38, R38, UR10 ;  /* 0x0000000a26267c28 */ /* 0x000fe20008000000 */
[----:B------:R-:W-:-:S03]  /*0530*/  UMOV UR9, 0x3fe17b14 ;  /* 0x3fe17b1400097882 */ /* 0x000fc60000000000 */
[----:B------:R-:W-:Y:S02]  /*0540*/  DMUL R40, R22, R40 ;  /* 0x0000002816287228 */ /* 0x000fe40000000000 */
[----:B------:R-:W-:Y:S02]  /*0550*/  DMUL R2, R2, UR8 ;  /* 0x0000000802027c28 */ /* 0x000fe40008000000 */
[----:B------:R-:W-:Y:S02]  /*0560*/  DFMA R36, R32, R34, R36 ;  /* 0x000000222024722b */ /* 0x000fe40000000024 */
[C-C-:B------:R-:W-:Y:S02]  /*0570*/  DADD R32, R22.reuse, -R12.reuse ;  /* 0x0000000016207229 */ /* 0x140fe4000000080c */
[C---:B------:R-:W-:Y:S01]  /*0580*/  DMUL R38, R22.reuse, R38 ;  /* 0x0000002616267228 */ /* 0x040fe20000000000 */
[----:B------:R-:W-:Y:S01]  /*0590*/  UMOV UR8, 0xa45d91d8 ;  /* 0xa45d91d800087882 */ /* 0x000fe20000000000 */
[----:B------:R-:W-:Y:S01]  /*05a0*/  UMOV UR9, 0x3ffc5274 ;  /* 0x3ffc527400097882 */ /* 0x000fe20000000000 */
[----:B------:R-:W-:-:S02]  /*05b0*/  DADD R34, R22, R12 ;  /* 0x0000000016227229 */ /* 0x000fc4000000000c */
[----:B------:R-:W-:Y:S02]  /*05c0*/  DFMA R36, R8, R40, R36 ;  /* 0x000000280824722b */ /* 0x000fe40000000024 */
[----:B------:R-:W-:Y:S02]  /*05d0*/  DMUL R40, R2, R32 ;  /* 0x0000002002287228 */ /* 0x000fe40000000000 */
[----:B------:R-:W-:Y:S02]  /*05e0*/  DMUL R32, R32, R38 ;  /* 0x0000002620207228 */ /* 0x000fe40000000000 */
[----:B------:R-:W-:Y:S02]  /*05f0*/  DMUL R30, R30, UR8 ;  /* 0x000000081e1e7c28 */ /* 0x000fe40008000000 */
[----:B------:R-:W-:Y:S02]  /*0600*/  DMUL R2, R22, R22 ;  /* 0x0000001616027228 */ /* 0x000fe40000000000 */
[----:B------:R-:W-:Y:S01]  /*0610*/  DMUL R38, R12, R12 ;  /* 0x0000000c0c267228 */ /* 0x000fe20000000000 */
[----:B------:R-:W-:Y:S01]  /*0620*/  UMOV UR10, 0x27d29b68 ;  /* 0x27d29b68000a7882 */ /* 0x000fe20000000000 */
[----:B------:R-:W-:Y:S01]  /*0630*/  DFMA R36, R40, R34, R36 ;  /* 0x000000222824722b */ /* 0x000fe20000000024 */
[----:B------:R-:W-:Y:S01]  /*0640*/  UMOV UR11, 0x3fee4710 ;  /* 0x3fee4710000b7882 */ /* 0x000fe20000000000 */
[----:B------:R-:W-:-:S02]  /*0650*/  DMUL R40, R12, R32 ;  /* 0x000000200c287228 */ /* 0x000fc40000000000 */
[----:B------:R-:W-:Y:S02]  /*0660*/  DMUL R30, R12, R30 ;  /* 0x0000001e0c1e7228 */ /* 0x000fe40000000000 */
[----:B------:R-:W-:Y:S02]  /*0670*/  DFMA R32, R2, -3, R38 ;  /* 0xc00800000220782b */ /* 0x000fe40000000026 */
[----:B------:R-:W-:Y:S01]  /*0680*/  DMUL R20, R20, UR10 ;  /* 0x0000000a14147c28 */ /* 0x000fe20008000000 */
[----:B------:R-:W-:Y:S01]  /*0690*/  UMOV UR10, 0x4c02929c ;  /* 0x4c02929c000a7882 */ /* 0x000fe20000000000 */
[----:B------:R-:W-:Y:S01]  /*06a0*/  DFMA R36, R34, R40, R36 ;  /* 0x000000282224722b */ /* 0x000fe20000000024 */
[----:B------:R-:W-:Y:S02]  /*06b0*/  UMOV UR11, 0x3fe568d4 ;  /* 0x3fe568d4000b7882 */ /* 0x000fe40000000000 */
[----:B------:R-:W-:Y:S02]  /*06c0*/  DMUL R44, R24, UR10 ;  /* 0x0000000a182c7c28 */ /* 0x000fe40008000000 */
[----:B------:R-:W-:-:S02]  /*06d0*/  DMUL R32, R30, R32 ;  /* 0x000000201e207228 */ /* 0x000fc40000000000 */
[----:B------:R-:W-:Y:S01]  /*06e0*/  DMUL R34, R22, R20 ;  /* 0x0000001416227228 */ /* 0x000fe20000000000 */
[----:B------:R-:W-:Y:S01]  /*06f0*/  MOV R30, 0x0 ;  /* 0x00000000001e7802 */ /* 0x000fe20000000f00 */
[----:B------:R-:W-:-:S04]  /*0700*/  IMAD.MOV.U32 R31, RZ, RZ, 0x401c0000 ;  /* 0x401c0000ff1f7424 */ /* 0x000fc800078e00ff */
[----:B------:R-:W-:Y:S02]  /*0710*/  DFMA R20, -R8, R32, R36 ;  /* 0x000000200814722b */ /* 0x000fe40000000124 */
[----:B------:R-:W-:Y:S02]  /*0720*/  DFMA R40, R6, R30, -1 ;  /* 0xbff000000628742b */ /* 0x000fe4000000001e */
[C---:B------:R-:W-:Y:S02]  /*0730*/  DMUL R24, R12.reuse, R34 ;  /* 0x000000220c187228 */ /* 0x040fe40000000000 */
[----:B------:R-:W-:Y:S02]  /*0740*/  DMUL R32, R12, R44 ;  /* 0x0000002c0c207228 */ /* 0x000fe40000000000 */
[----:B------:R-:W-:Y:S02]  /*0750*/  DMUL R34, R8, R6 ;  /* 0x0000000608227228 */ /* 0x000fe40000000000 */
[----:B------:R-:W-:-:S02]  /*0760*/  DFMA R30, R6, R30, -3 ;  /* 0xc0080000061e742b */ /* 0x000fc4000000001e */
[----:B------:R-:W-:Y:S01]  /*0770*/  DFMA R20, R24, R40, R20 ;  /* 0x000000281814722b */ /* 0x000fe20000000014 */
[----:B------:R-:W-:Y:S01]  /*0780*/  HFMA2 R25, -RZ, RZ, 2.12109375, 0 ;  /* 0x403e0000ff197431 */ /* 0x000fe200000001ff */
[C---:B------:R-:W-:Y:S01]  /*0790*/  DMUL R36, R8.reuse, R32 ;  /* 0x0000002008247228 */ /* 0x040fe20000000000 */
[----:B------:R-:W-:Y:S01]  /*07a0*/  MOV R24, 0x0 ;  /* 0x0000000000187802 */ /* 0x000fe20000000f00 */
[----:B------:R-:W-:Y:S02]  /*07b0*/  DMUL R32, R8, R34 ;  /* 0x0000002208207228 */ /* 0x000fe40000000000 */
[----:B------:R-:W-:-:S03]  /*07c0*/  DMUL R4, R4, UR10 ;  /* 0x0000000a04047c28 */ /* 0x000fc60008000000 */
[----:B------:R-:W-:Y:S02]  /*07d0*/  DFMA R34, R6, -R24, 3 ;  /* 0x400800000622742b */ /* 0x000fe40000000818 */
[----:B------:R-:W-:Y:S01]  /*07e0*/  DFMA R20, R36, R30, R20 ;  /* 0x0000001e2414722b */ /* 0x000fe20000000014 */
[----:B------:R-:W-:Y:S01]  /*07f0*/  HFMA2 R37, -RZ, RZ, 2, 0 ;  /* 0x40000000ff257431 */ /* 0x000fe200000001ff */
[----:B------:R-:W-:Y:S01]  /*0800*/  MOV R36, 0x0 ;  /* 0x0000000000247802 */ /* 0x000fe20000000f00 */
[----:B------:R-:W-:Y:S01]  /*0810*/  UMOV UR10, 0xf863e924 ;  /* 0xf863e924000a7882 */ /* 0x000fe20000000000 */
[----:B------:R-:W-:Y:S02]  /*0820*/  UMOV UR11, 0x3fbb14c2 ;  /* 0x3fbb14c2000b7882 */ /* 0x000fe40000000000 */
[----:B------:R-:W-:Y:S02]  /*0830*/  DFMA R32, R32, 35, R34 ;  /* 0x404180002020782b */ /* 0x000fe40000000022 */
[----:B------:R-:W-:-:S02]  /*0840*/  DMUL R14, R14, UR10 ;  /* 0x0000000a0e0e7c28 */ /* 0x000fc40008000000 */
[----:B------:R-:W-:Y:S02]  /*0850*/  DFMA R34, R38, R36, -1 ;  /* 0xbff000002622742b */ /* 0x000fe40000000024 */
[----:B------:R-:W-:Y:S01]  /*0860*/  DMUL R4, R22, R4 ;  /* 0x0000000416047228 */ /* 0x000fe20000000000 */
[----:B------:R-:W-:Y:S01]  /*0870*/  UMOV UR10, 0x27d29b68 ;  /* 0x27d29b68000a7882 */ /* 0x000fe20000000000 */
[----:B------:R-:W-:Y:S02]  /*0880*/  UMOV UR11, 0x3fde4710 ;  /* 0x3fde4710000b7882 */ /* 0x000fe40000000000 */
[----:B------:R-:W-:Y:S02]  /*0890*/  DFMA R32, R14, R32, R20 ;  /* 0x000000200e20722b */ /* 0x000fe40000000014 */
[----:B------:R-:W-:Y:S02]  /*08a0*/  DADD R34, R6, R34 ;  /* 0x0000000006227229 */ /* 0x000fe40000000022 */
[----:B------:R-:W-:-:S02]  /*08b0*/  DMUL R14, R8, R4 ;  /* 0x00000004080e7228 */ /* 0x000fc40000000000 */
[----:B------:R-:W-:Y:S02]  /*08c0*/  DMUL R16, R16, -UR10 ;  /* 0x8000000a10107c28 */ /* 0x000fe40008000000 */
[C---:B------:R-:W-:Y:S02]  /*08d0*/  DMUL R20, R22.reuse, R2 ;  /* 0x0000000216147228 */ /* 0x040fe40000000000 */
[----:B------:R-:W-:Y:S02]  /*08e0*/  DMUL R4, R22, 3 ;  /* 0x4008000016047828 */ /* 0x000fe40000000000 */
[----:B------:R-:W-:Y:S02]  /*08f0*/  DFMA R30, R30, R14, R32 ;  /* 0x0000000e1e1e722b */ /* 0x000fe40000000020 */
[----:B------:R-:W-:Y:S02]  /*0900*/  DMUL R34, R16, R34 ;  /* 0x0000002210227228 */ /* 0x000fe40000000000 */
[----:B------:R-:W-:-:S02]  /*0910*/  DMUL R18, R18, UR8 ;  /* 0x0000000812127c28 */ /* 0x000fc40008000000 */
[----:B------:R-:W-:Y:S02]  /*0920*/  DFMA R32, R38, -R4, R20 ;  /* 0x800000042620722b */ /* 0x000fe40000000014 */
[----:B------:R-:W-:Y:S02]  /*0930*/  DMUL R36, R2, -6 ;  /* 0xc018000002247828 */ /* 0x000fe40000000000 */
[----:B------:R-:W-:Y:S02]  /*0940*/  DMUL R16, R22, R20 ;  /* 0x0000001416107228 */ /* 0x000fe40000000000 */
[----:B------:R-:W-:Y:S02]  /*0950*/  DMUL R14, R12, R38 ;  /* 0x000000260c0e7228 */ /* 0x000fe40000000000 */
[----:B------:R-:W-:Y:S01]  /*0960*/  DFMA R40, R40, R34, R30 ;  /* 0x000000222828722b */ /* 0x000fe2000000001e */
[----:B------:R-:W-:Y:S01]  /*0970*/  IMAD.WIDE.U32 R30, R29, 0x8, R10 ;  /* 0x000000081d1e7825 */ /* 0x000fe200078e000a */
[----:B------:R-:W-:-:S02]  /*0980*/  DMUL R32, R18, R32 ;  /* 0x0000002012207228 */ /* 0x000fc40000000000 */
[----:B------:R-:W-:Y:S02]  /*0990*/  DFMA R36, R38, R36, R16 ;  /* 0x000000242624722b */ /* 0x000fe40000000010 */
[----:B------:R-:W-:Y:S01]  /*09a0*/  DMUL R18, R12, R14 ;  /* 0x0000000e0c127228 */ /* 0x000fe20000000000 */
[----:B------:R-:W-:Y:S01]  /*09b0*/  IADD3 R35, PT, PT, R29, UR7, RZ ;  /* 0x000000071d237c10 */ /* 0x000fe2000fffe0ff */
[----:B------:R-:W2:Y:S01]  /*09c0*/  LDG.E.64 R30, desc[UR4][R30.64] ;  /* 0x000000041e1e7981 */ /* 0x000ea2000c1e1b00 */
[----:B------:R-:W-:Y:S01]  /*09d0*/  UMOV UR8, 0xaa0d83a4 ;  /* 0xaa0d83a400087882 */ /* 0x000fe20000000000 */
[----:B------:R-:W-:Y:S01]  /*09e0*/  UMOV UR9, 0x3fe406d8 ;  /* 0x3fe406d800097882 */ /* 0x000fe20000000000 */
[----:B------:R-:W-:Y:S01]  /*09f0*/  DFMA R40, R8, R32, R40 ;  /* 0x000000200828722b */ /* 0x000fe20000000028 */
[C---:B------:R-:W-:Y:S01]  /*0a00*/  VIADD R29, R35.reuse, UR7 ;  /* 0x00000007231d7c36 */ /* 0x040fe20008000000 */
[----:B------:R-:W-:Y:S01]  /*0a10*/  DMUL R42, R42, UR8 ;  /* 0x000000082a2a7c28 */ /* 0x000fe20008000000 */
[----:B------:R-:W-:Y:S01]  /*0a20*/  IMAD.WIDE.U32 R34, R35, 0x8, R10 ;  /* 0x0000000823227825 */ /* 0x000fe200078e000a */
[----:B------:R-:W-:-:S03]  /*0a30*/  DADD R36, R36, R18 ;  /* 0x0000000024247229 */ /* 0x000fc60000000012 */
[C-C-:B------:R-:W-:Y:S01]  /*0a40*/  IMAD.WIDE.U32 R32, R29.reuse, 0x8, R10.reuse ;  /* 0x000000081d207825 */ /* 0x140fe200078e000a */
[----:B------:R-:W-:Y:S01]  /*0a50*/  IADD3 R29, PT, PT, R29, UR7, RZ ;  /* 0x000000071d1d7c10 */ /* 0x000fe2000fffe0ff */
[----:B------:R-:W3:Y:S03]  /*0a60*/  LDG.E.64 R34, desc[UR4][R34.64] ;  /* 0x0000000422227981 */ /* 0x000ee6000c1e1b00 */
[----:B------:R-:W-:Y:S01]  /*0a70*/  DFMA R40, R42, R36, R40 ;  /* 0x000000242a28722b */ /* 0x000fe20000000028 */
[----:B------:R-:W4:Y:S01]  /*0a80*/  LDG.E.64 R32, desc[UR4][R32.64] ;  /* 0x0000000420207981 */ /* 0x000f22000c1e1b00 */
[----:B------:R-:W-:Y:S01]  /*0a90*/  IMAD.WIDE.U32 R36, R29, 0x8, R10 ;  /* 0x000000081d247825 */ /* 0x000fe200078e000a */
[----:B------:R-:W-:Y:S02]  /*0aa0*/  DMUL R42, R22, R16 ;  /* 0x00000010162a7228 */ /* 0x000fe40000000000 */
[----:B------:R-:W-:-:S03]  /*0ab0*/  DMUL R20, R20, 10 ;  /* 0x4024000014147828 */ /* 0x000fc60000000000 */
[----:B------:R-:W5:Y:S03]  /*0ac0*/  LDG.E.64 R36, desc[UR4][R36.64] ;  /* 0x0000000424247981 */ /* 0x000f66000c1e1b00 */
[----:B------:R-:W-:Y:S02]  /*0ad0*/  DMUL R42, R42, 3 ;  /* 0x400800002a2a7828 */ /* 0x000fe40000000000 */
[----:B------:R-:W-:-:S08]  /*0ae0*/  DMUL R44, R14, R20 ;  /* 0x000000140e2c7228 */ /* 0x000fd00000000000 */
[----:B------:R-:W-:Y:S02]  /*0af0*/  DFMA R44, R12, R42, -R44 ;  /* 0x0000002a0c2c722b */ /* 0x000fe4000000082c */
[----:B------:R-:W-:-:S08]  /*0b00*/  DMUL R42, R2, 10 ;  /* 0x40240000022a7828 */ /* 0x000fd00000000000 */
[----:B------:R-:W-:Y:S02]  /*0b10*/  DMUL R14, R14, R42 ;  /* 0x0000002a0e0e7228 */ /* 0x000fe40000000000 */
[----:B------:R-:W-:Y:S01]  /*0b20*/  DMUL R42, R16, 5 ;  /* 0x40140000102a7828 */ /* 0x000fe20000000000 */
[----:B------:R-:W-:-:S07]  /*0b30*/  IADD3 R29, PT, PT, R29, UR7, RZ ;  /* 0x000000071d1d7c10 */ /* 0x000fce000fffe0ff */
[C---:B------:R-:W-:Y:S02]  /*0b40*/  DFMA R42, R12.reuse, R42, -R14 ;  /* 0x0000002a0c2a722b */ /* 0x040fe4000000080e */
[----:B------:R-:W-:-:S08]  /*0b50*/  DMUL R14, R12, R18 ;  /* 0x000000120c0e7228 */ /* 0x000fd00000000000 */
[----:B------:R-:W-:Y:S01]  /*0b60*/  DFMA R44, R4, R14, R44 ;  /* 0x0000000e042c722b */ /* 0x000fe2000000002c */
[----:B------:R-:W-:-:S06]  /*0b70*/  IMAD.WIDE.U32 R4, R29, 0x8, R10 ;  /* 0x000000081d047825 */ /* 0x000fcc00078e000a */
[----:B------:R-:W5:Y:S01]  /*0b80*/  LDG.E.64 R4, desc[UR4][R4.64] ;  /* 0x0000000404047981 */ /* 0x000f62000c1e1b00 */
[----:B------:R-:W-:Y:S01]  /*0b90*/  UMOV UR8, 0xe99e480e ;  /* 0xe99e480e00087882 */ /* 0x000fe20000000000 */
[----:B------:R-:W-:Y:S01]  /*0ba0*/  UMOV UR9, 0x3ff5dca4 ;  /* 0x3ff5dca400097882 */ /* 0x000fe20000000000 */
[----:B------:R-:W-:Y:S01]  /*0bb0*/  DADD R42, R14, R42 ;  /* 0x000000000e2a7229 */ /* 0x000fe2000000002a */
[----:B------:R-:W-:Y:S01]  /*0bc0*/  UMOV UR10, 0x4a6adc03 ;  /* 0x4a6adc03000a7882 */ /* 0x000fe20000000000 */
[----:B------:R-:W-:Y:S01]  /*0bd0*/  UMOV UR11, 0x40002565 ;  /* 0x40002565000b7882 */ /* 0x000fe20000000000 */
[----:B------:R-:W-:Y:S02]  /*0be0*/  DFMA R24, R6, -R24, 5 ;  /* 0x401400000618742b */ /* 0x000fe40000000818 */
[----:B--2---:R-:W-:Y:S01]  /*0bf0*/  DMUL R30, R30, UR8 ;  /* 0x000000081e1e7c28 */ /* 0x004fe20008000000 */
[----:B------:R-:W-:Y:S01]  /*0c00*/  UMOV UR8, 0x6fefa75 ;  /* 0x06fefa7500087882 */ /* 0x000fe20000000000 */
[----:B------:R-:W-:-:S06]  /*0c10*/  UMOV UR9, 0x4002eed6 ;  /* 0x4002eed600097882 */ /* 0x000fcc0000000000 */
[----:B------:R-:W-:Y:S01]  /*0c20*/  DFMA R40, R30, R44, R40 ;  /* 0x0000002c1e28722b */ /* 0x000fe20000000028 */
[----:B------:R-:W-:Y:S01]  /*0c30*/  HFMA2 R45, -RZ, RZ, 2, 0 ;  /* 0x40000000ff2d7431 */ /* 0x000fe200000001ff */
[----:B------:R-:W-:Y:S01]  /*0c40*/  MOV R44, 0x0 ;  /* 0x00000000002c7802 */ /* 0x000fe20000000f00 */
[----:B---3--:R-:W-:Y:S01]  /*0c50*/  DMUL R34, R34, UR8 ;  /* 0x0000000822227c28 */ /* 0x008fe20008000000 */
[----:B------:R-:W-:Y:S01]  /*0c60*/  UMOV UR8, 0x73d0a21e ;  /* 0x73d0a21e00087882 */ /* 0x000fe20000000000 */
[----:B------:R-:W-:Y:S01]  /*0c70*/  UMOV UR9, 0x3fed7a83 ;  /* 0x3fed7a8300097882 */ /* 0x000fe20000000000 */
[----:B----4-:R-:W-:Y:S02]  /*0c80*/  DMUL R30, R32, -UR10 ;  /* 0x8000000a201e7c28 */ /* 0x010fe40008000000 */
[----:B------:R-:W-:-:S03]  /*0c90*/  DFMA R32, R38, R44, -1 ;  /* 0xbff000002620742b */ /* 0x000fc6000000002c */
[----:B------:R-:W-:Y:S02]  /*0ca0*/  DMUL R38, R34, R42 ;  /* 0x0000002a22267228 */ /* 0x000fe40000000000 */
[----:B------:R-:W-:Y:S01]  /*0cb0*/  DMUL R42, R12, R12 ;  /* 0x0000000c0c2a7228 */ /* 0x000fe20000000000 */
[----:B------:R-:W-:Y:S01]  /*0cc0*/  HFMA2 R35, -RZ, RZ, 2.015625, 0 ;  /* 0x40080000ff237431 */ /* 0x000fe200000001ff */
[----:B-----5:R-:W-:Y:S01]  /*0cd0*/  DMUL R36, R36, UR8 ;  /* 0x0000000824247c28 */ /* 0x020fe20008000000 */
[----:B------:R-:W-:Y:S01]  /*0ce0*/  MOV R34, 0x0 ;  /* 0x0000000000227802 */ /* 0x000fe20000000f00 */
[----:B------:R-:W-:-:S05]  /*0cf0*/  DMUL R30, R22, R30 ;  /* 0x0000001e161e7228 */ /* 0x000fca0000000000 */
[----:B------:R-:W-:Y:S02]  /*0d00*/  DFMA R42, R42, 4, -R34 ;  /* 0x401000002a2a782b */ /* 0x000fe40000000822 */
[----:B------:R-:W-:Y:S02]  /*0d10*/  DMUL R36, R12, R36 ;  /* 0x000000240c247228 */ /* 0x000fe40000000000 */
[----:B------:R-:W-:Y:S02]  /*0d20*/  DADD R32, R6, R32 ;  /* 0x0000000006207229 */ /* 0x000fe40000000020 */
[----:B------:R-:W-:Y:S02]  /*0d30*/  DMUL R30, R12, R30 ;  /* 0x0000001e0c1e7228 */ /* 0x000fe40000000000 */
[----:B------:R-:W-:Y:S02]  /*0d40*/  DFMA R42, R6, 3, R42 ;  /* 0x40080000062a782b */ /* 0x000fe4000000002a */
[C---:B------:R-:W-:Y:S01]  /*0d50*/  DMUL R36, R8.reuse, R36 ;  /* 0x0000002408247228 */ /* 0x040fe20000000000 */
[----:B------:R-:W-:Y:S01]  /*0d60*/  IMAD.MOV.U32 R35, RZ, RZ, 0x40260000 ;  /* 0x40260000ff237424 */ /* 0x000fe200078e00ff */
[----:B------:R-:W-:Y:S01]  /*0d70*/  DFMA R38, R8, R38, R40 ;  /* 0x000000260826722b */ /* 0x000fe20000000028 */
[----:B------:R-:W-:Y:S01]  /*0d80*/  IADD3 R41, PT, PT, R29, UR7, RZ ;  /* 0x000000071d297c10 */ /* 0x000fe2000fffe0ff */
[----:B------:R-:W-:-:S03]  /*0d90*/  DMUL R44, R32, R30 ;  /* 0x0000001e202c7228 */ /* 0x000fc60000000000 */
[----:B------:R-:W-:Y:S02]  /*0da0*/  DFMA R30, R6, R34, -1 ;  /* 0xbff00000061e742b */ /* 0x000fe40000000022 */
[----:B------:R-:W-:Y:S01]  /*0db0*/  DMUL R36, R36, R42 ;  /* 0x0000002a24247228 */ /* 0x000fe20000000000 */
[----:B------:R-:W-:Y:S01]  /*0dc0*/  IMAD.WIDE.U32 R42, R41, 0x8, R10 ;  /* 0x00000008292a7825 */ /* 0x000fe200078e000a */
[----:B------:R-:W-:-:S04]  /*0dd0*/  DFMA R28, R6, R34, -3 ;  /* 0xc0080000061c742b */ /* 0x000fc80000000022 */
[----:B------:R0:W2:Y:S01]  /*0de0*/  LDG.E.64 R34, desc[UR4][R42.64] ;  /* 0x000000042a227981 */ /* 0x0000a2000c1e1b00 */
[----:B------:R-:W-:Y:S01]  /*0df0*/  DFMA R38, R44, R30, R38 ;  /* 0x0000001e2c26722b */ /* 0x000fe20000000026 */
[----:B------:R-:W-:Y:S01]  /*0e00*/  HFMA2 R45, -RZ, RZ, 2.09765625, 0 ;  /* 0x40320000ff2d7431 */ /* 0x000fe200000001ff */
[----:B------:R-:W-:-:S06]  /*0e10*/  MOV R44, 0x0 ;  /* 0x00000000002c7802 */ /* 0x000fcc0000000f00 */
[----:B------:R-:W-:Y:S02]  /*0e20*/  DFMA R36, R36, -R28, R38 ;  /* 0x8000001c2424722b */ /* 0x000fe40000000026 */
[----:B------:R-:W-:Y:S02]  /*0e30*/  DMUL R38, R8, R6 ;  /* 0x0000000608267228 */ /* 0x000fe40000000000 */
[----:B0-----:R-:W-:Y:S01]  /*0e40*/  DFMA R42, R6, -R44, 1 ;  /* 0x3ff00000062a742b */ /* 0x001fe2000000082c */
[----:B------:R-:W-:Y:S01]  /*0e50*/  MOV R45, 0x402e0000 ;  /* 0x402e0000002d7802 */ /* 0x000fe20000000f00 */
[----:B------:R-:W-:-:S04]  /*0e60*/  DMUL R4, R4, UR8 ;  /* 0x0000000804047c28 */ /* 0x000fc80008000000 */
[----:B------:R-:W-:Y:S02]  /*0e70*/  DMUL R38, R8, R38 ;  /* 0x0000002608267228 */ /* 0x000fe40000000000 */
[----:B------:R-:W-:Y:S01]  /*0e80*/  DFMA R44, R6, -R44, 5 ;  /* 0x40140000062c742b */ /* 0x000fe2000000082c */
[----:B------:R-:W-:-:S05]  /*0e90*/  IADD3 R41, PT, PT, R41, UR7, RZ ;  /* 0x0000000729297c10 */ /* 0x000fca000fffe0ff */
[C---:B------:R-:W-:Y:S02]  /*0ea0*/  DFMA R24, R38.reuse, 33, R24 ;  /* 0x404080002618782b */ /* 0x040fe40000000018 */
[C---:B------:R-:W-:Y:S02]  /*0eb0*/  DFMA R42, R38.reuse, 33, R42 ;  /* 0x40408000262a782b */ /* 0x040fe4000000002a */
[----:B------:R-:W-:Y:S02]  /*0ec0*/  DFMA R44, R38, 11, R44 ;  /* 0x40260000262c782b */ /* 0x000fe4000000002c */
[----:B------:R-:W-:Y:S01]  /*0ed0*/  DMUL R38, R22, R4 ;  /* 0x0000000416267228 */ /* 0x000fe20000000000 */
[C---:B------:R-:W-:Y:S01]  /*0ee0*/  IMAD.WIDE.U32 R4, R41.reuse, 0x8, R10 ;  /* 0x0000000829047825 */ /* 0x040fe200078e000a */
[----:B------:R-:W-:-:S06]  /*0ef0*/  IADD3 R41, PT, PT, R41, UR7, RZ ;  /* 0x0000000729297c10 */ /* 0x000fcc000fffe0ff */
[----:B------:R-:W-:Y:S01]  /*0f00*/  DMUL R38, R12, R38 ;  /* 0x000000260c267228 */ /* 0x000fe20000000000 */
[----:B------:R-:W3:Y:S07]  /*0f10*/  LDG.E.64 R4, desc[UR4][R4.64] ;  /* 0x0000000404047981 */ /* 0x000eee000c1e1b00 */
[----:B------:R-:W-:Y:S01]  /*0f20*/  DFMA R38, R38, R42, R36 ;  /* 0x0000002a2626722b */ /* 0x000fe20000000024 */
[----:B------:R-:W-:-:S06]  /*0f30*/  IMAD.WIDE.U32 R36, R41, 0x8, R10 ;  /* 0x0000000829247825 */ /* 0x000fcc00078e000a */
[----:B------:R-:W4:Y:S01]  /*0f40*/  LDG.E.64 R36, desc[UR4][R36.64] ;  /* 0x0000000424247981 */ /* 0x000f22000c1e1b00 */
[----:B------:R-:W-:Y:S01]  /*0f50*/  UMOV UR10, 0x8e3f0153 ;  /* 0x8e3f0153000a7882 */ /* 0x000fe20000000000 */
[----:B------:R-:W-:Y:S01]  /*0f60*/  UMOV UR11, 0x3fe2a4d5 ;  /* 0x3fe2a4d5000b7882 */ /* 0x000fe20000000000 */
[----:B------:R-:W-:Y:S01]  /*0f70*/  VIADD R41, R41, UR7 ;  /* 0x0000000729297c36 */ /* 0x000fe20008000000 */
[----:B------:R-:W-:Y:S01]  /*0f80*/  UMOV UR12, 0x3cc5b3b1 ;  /* 0x3cc5b3b1000c7882 */ /* 0x000fe20000000000 */
[----:B------:R-:W-:Y:S01]  /*0f90*/  UMOV UR13, 0x3fb04612 ;  /* 0x3fb04612000d7882 */ /* 0x000fe20000000000 */
[----:B--2---:R-:W-:-:S08]  /*0fa0*/  DMUL R34, R34, UR10 ;  /* 0x0000000a22227c28 */ /* 0x004fd00008000000 */
[----:B------:R-:W-:-:S08]  /*0fb0*/  DMUL R34, R12, R34 ;  /* 0x000000220c227228 */ /* 0x000fd00000000000 */
[----:B------:R-:W-:-:S08]  /*0fc0*/  DMUL R34, R8, R34 ;  /* 0x0000002208227228 */ /* 0x000fd00000000000 */
[----:B------:R-:W-:Y:S02]  /*0fd0*/  DFMA R34, R34, R24, R38 ;  /* 0x000000182222722b */ /* 0x000fe40000000026 */
[----:B------:R-:W-:-:S08]  /*0fe0*/  DMUL R38, R6, 21 ;  /* 0x4035000006267828 */ /* 0x000fd00000000000 */
[----:B------:R-:W-:Y:S01]  /*0ff0*/  DFMA R44, R38, R44, -5 ;  /* 0xc0140000262c742b */ /* 0x000fe2000000002c */
[----:B------:R-:W-:-:S06]  /*1000*/  IMAD.WIDE.U32 R38, R41, 0x8, R10 ;  /* 0x0000000829267825 */ /* 0x000fcc00078e000a */
[----:B------:R-:W2:Y:S01]  /*1010*/  LDG.E.64 R38, desc[UR4][R38.64] ;  /* 0x0000000426267981 */ /* 0x000ea2000c1e1b00 */
[----:B---3--:R-:W-:Y:S01]  /*1020*/  DMUL R4, R4, UR12 ;  /* 0x0000000c04047c28 */ /* 0x008fe20008000000 */
[----:B------:R-:W-:-:S07]  /*1030*/  IADD3 R41, PT, PT, R41, UR7, RZ ;  /* 0x0000000729297c10 */ /* 0x000fce000fffe0ff */
[----:B------:R-:W-:Y:S01]  /*1040*/  DFMA R34, R4, R44, R34 ;  /* 0x0000002c0422722b */ /* 0x000fe20000000022 */
[----:B------:R-:W-:Y:S01]  /*1050*/  IMAD.WIDE.U32 R4, R41, 0x8, R10 ;  /* 0x0000000829047825 */ /* 0x000fe200078e000a */
[----:B----4-:R-:W-:-:S05]  /*1060*/  DMUL R36, R36, UR10 ;  /* 0x0000000a24247c28 */ /* 0x010fca0008000000 */
[----:B------:R-:W3:Y:S03]  /*1070*/  LDG.E.64 R4, desc[UR4][R4.64] ;  /* 0x0000000404047981 */ /* 0x000ee6000c1e1b00 */
[----:B------:R-:W-:Y:S01]  /*1080*/  DMUL R36, R22, R36 ;  /* 0x0000002416247228 */ /* 0x000fe20000000000 */
[----:B------:R-:W-:-:S07]  /*1090*/  IADD3 R41, PT, PT, R41, UR7, RZ ;  /* 0x0000000729297c10 */ /* 0x000fce000fffe0ff */
[----:B------:R-:W-:-:S08]  /*10a0*/  DMUL R36, R8, R36 ;  /* 0x0000002408247228 */ /* 0x000fd00000000000 */
[----:B------:R-:W-:Y:S01]  /*10b0*/  DFMA R36, R24, R36, R34 ;  /* 0x000000241824722b */ /* 0x000fe20000000022 */
[C---:B------:R-:W-:Y:S01]  /*10c0*/  IMAD.WIDE.U32 R34, R41.reuse, 0x8, R10 ;  /* 0x0000000829227825 */ /* 0x040fe200078e000a */
[----:B------:R-:W-:-:S05]  /*10d0*/  IADD3 R41, PT, PT, R41, UR7, RZ ;  /* 0x0000000729297c10 */ /* 0x000fca000fffe0ff */
[----:B------:R-:W4:Y:S01]  /*10e0*/  LDG.E.64 R34, desc[UR4][R34.64] ;  /* 0x0000000422227981 */ /* 0x000f22000c1e1b00 */
[C---:B------:R-:W-:Y:S01]  /*10f0*/  IMAD.WIDE.U32 R24, R41.reuse, 0x8, R10 ;  /* 0x0000000829187825 */ /* 0x040fe200078e000a */
[----:B------:R-:W-:-:S05]  /*1100*/  IADD3 R41, PT, PT, R41, UR7, RZ ;  /* 0x0000000729297c10 */ /* 0x000fca000fffe0ff */
[----:B------:R-:W5:Y:S01]  /*1110*/  LDG.E.64 R24, desc[UR4][R24.64] ;  /* 0x0000000418187981 */ /* 0x000f62000c1e1b00 */
[----:B------:R-:W-:-:S06]  /*1120*/  IMAD.WIDE.U32 R10, R41, 0x8, R10 ;  /* 0x00000008290a7825 */ /* 0x000fcc00078e000a */
[----:B------:R-:W5:Y:S01]  /*1130*/  LDG.E.64 R10, desc[UR4][R10.64] ;  /* 0x000000040a0a7981 */ /* 0x000f62000c1e1b00 */
[----:B------:R-:W-:Y:S01]  /*1140*/  UMOV UR10, 0x73d0a21e ;  /* 0x73d0a21e000a7882 */ /* 0x000fe20000000000 */
[----:B------:R-:W-:Y:S01]  /*1150*/  UMOV UR11, 0x3fdd7a83 ;  /* 0x3fdd7a83000b7882 */ /* 0x000fe20000000000 */
[----:B------:R-:W-:Y:S01]  /*1160*/  HFMA2 R41, -RZ, RZ, 2.03125, 0 ;  /* 0x40100000ff297431 */ /* 0x000fe200000001ff */
[----:B------:R-:W-:Y:S01]  /*1170*/  MOV R40, 0x0 ;  /* 0x0000000000287802 */ /* 0x000fe20000000f00 */
[----:B--2---:R-:W-:-:S08]  /*1180*/  DMUL R38, R38, -UR10 ;  /* 0x8000000a26267c28 */ /* 0x004fd00008000000 */
[----:B------:R-:W-:Y:S02]  /*1190*/  DMUL R38, R32, R38 ;  /* 0x0000002620267228 */ /* 0x000fe40000000000 */
[----:B------:R-:W-:-:S06]  /*11a0*/  DMUL R32, R12, R12 ;  /* 0x0000000c0c207228 */ /* 0x000fcc0000000000 */
[----:B------:R-:W-:Y:S02]  /*11b0*/  DFMA R42, R42, R38, R36 ;  /* 0x000000262a2a722b */ /* 0x000fe40000000024 */
[----:B---3--:R-:W-:Y:S02]  /*11c0*/  DMUL R4, R4, UR8 ;  /* 0x0000000804047c28 */ /* 0x008fe40008000000 */
[----:B------:R-:W-:Y:S02]  /*11d0*/  DFMA R40, R32, R40, -1 ;  /* 0xbff000002028742b */ /* 0x000fe40000000028 */
[----:B------:R-:W-:-:S04]  /*11e0*/  DMUL R36, R22, R2 ;  /* 0x0000000216247228 */ /* 0x000fc80000000000 */
[----:B------:R-:W-:Y:S02]  /*11f0*/  DMUL R38, R22, R4 ;  /* 0x0000000416267228 */ /* 0x000fe40000000000 */
[----:B------:R-:W-:Y:S02]  /*1200*/  DADD R6, R6, R40 ;  /* 0x0000000006067229 */ /* 0x000fe40000000028 */
[----:B------:R-:W-:Y:S02]  /*1210*/  DMUL R36, R22, R36 ;  /* 0x0000002416247228 */ /* 0x000fe40000000000 */
[----:B------:R-:W-:Y:S02]  /*1220*/  DMUL R40, R2, -6 ;  /* 0xc018000002287828 */ /* 0x000fe40000000000 */
[----:B------:R-:W-:Y:S02]  /*1230*/  DMUL R4, R16, 15 ;  /* 0x402e000010047828 */ /* 0x000fe40000000000 */
[----:B------:R-:W-:-:S02]  /*1240*/  DMUL R38, R8, R38 ;  /* 0x0000002608267228 */ /* 0x000fc40000000000 */
[----:B------:R-:W-:Y:S02]  /*1250*/  DMUL R36, R22, R36 ;  /* 0x0000002416247228 */ /* 0x000fe40000000000 */
[C---:B------:R-:W-:Y:S02]  /*1260*/  DFMA R40, R32.reuse, R40, R16 ;  /* 0x000000282028722b */ /* 0x040fe40000000010 */
[----:B------:R-:W-:Y:S01]  /*1270*/  DMUL R4, R32, R4 ;  /* 0x0000000420047228 */ /* 0x000fe20000000000 */
[----:B------:R-:W-:Y:S01]  /*1280*/  UMOV UR8, 0x4a6adc03 ;  /* 0x4a6adc0300087882 */ /* 0x000fe20000000000 */
[----:B------:R-:W-:Y:S01]  /*1290*/  UMOV UR9, 0x3fe02565 ;  /* 0x3fe0256500097882 */ /* 0x000fe20000000000 */
[----:B------:R-:W-:Y:S02]  /*12a0*/  DMUL R6, R38, R6 ;  /* 0x0000000626067228 */ /* 0x000fe40000000000 */
[----:B------:R-:W-:Y:S02]  /*12b0*/  DFMA R20, -R32, R20, R36 ;  /* 0x000000142014722b */ /* 0x000fe40000000124 */
[----:B------:R-:W-:-:S02]  /*12c0*/  DMUL R16, R22, 5 ;  /* 0x4014000016107828 */ /* 0x000fc40000000000 */
[----:B------:R-:W-:Y:S02]  /*12d0*/  DADD R40, R40, R18 ;  /* 0x0000000028287229 */ /* 0x000fe40000000012 */
[----:B----4-:R-:W-:Y:S02]  /*12e0*/  DMUL R34, R34, UR8 ;  /* 0x0000000822227c28 */ /* 0x010fe40008000000 */
[----:B------:R-:W-:Y:S02]  /*12f0*/  DFMA R4, R22, R36, -R4 ;  /* 0x000000241604722b */ /* 0x000fe40000000804 */
[----:B------:R-:W-:Y:S01]  /*1300*/  DMUL R2, R2, 15 ;  /* 0x402e000002027828 */ /* 0x000fe20000000000 */
[----:B------:R-:W-:Y:S01]  /*1310*/  UMOV UR8, 0x6fefa75 ;  /* 0x06fefa7500087882 */ /* 0x000fe20000000000 */
[----:B------:R-:W-:Y:S01]  /*1320*/  UMOV UR9, 0x4002eed6 ;  /* 0x4002eed600097882 */ /* 0x000fe20000000000 */
[----:B------:R-:W-:Y:S02]  /*1330*/  DFMA R20, R18, R16, R20 ;  /* 0x000000101214722b */ /* 0x000fe40000000014 */
[----:B------:R-:W-:-:S02]  /*1340*/  DFMA R6, -R28, R6, R42 ;  /* 0x000000061c06722b */ /* 0x000fc4000000012a */
[----:B------:R-:W-:Y:S02]  /*1350*/  DMUL R34, R40, R34 ;  /* 0x0000002228227228 */ /* 0x000fe40000000000 */
[----:B-----5:R-:W-:Y:S02]  /*1360*/  DMUL R24, R24, UR8 ;  /* 0x0000000818187c28 */ /* 0x020fe40008000000 */
[----:B------:R-:W-:Y:S01]  /*1370*/  DFMA R2, R18, R2, R4 ;  /* 0x000000021202722b */ /* 0x000fe20000000004 */
[----:B------:R-:W0:Y:S03]  /*1380*/  LDC.64 R4, c[0x0][0x398] ;  /* 0x0000e600ff047b82 */ /* 0x000e260000000a00 */
[----:B------:R-:W-:Y:S02]  /*1390*/  DFMA R6, R30, R34, R6 ;  /* 0x000000221e06722b */ /* 0x000fe40000000006 */
[----:B------:R-:W-:Y:S01]  /*13a0*/  DMUL R20, R24, R20 ;  /* 0x0000001418147228 */ /* 0x000fe20000000000 */
[----:B------:R-:W-:Y:S01]  /*13b0*/  UMOV UR8, 0xe99e480e ;  /* 0xe99e480e00087882 */ /* 0x000fe20000000000 */
[----:B------:R-:W-:Y:S01]  /*13c0*/  UMOV UR9, 0x3fe5dca4 ;  /* 0x3fe5dca400097882 */ /* 0x000fe20000000000 */
[----:B------:R-:W-:-:S02]  /*13d0*/  DFMA R2, -R12, R14, R2 ;  /* 0x0000000e0c02722b */ /* 0x000fc40000000102 */
[----:B------:R-:W-:-:S03]  /*13e0*/  DMUL R10, R10, UR8 ;  /* 0x000000080a0a7c28 */ /* 0x000fc60008000000 */
[----:B------:R-:W-:-:S08]  /*13f0*/  DFMA R6, R8, R20, R6 ;  /* 0x000000140806722b */ /* 0x000fd00000000006 */
[----:B------:R-:W-:Y:S01]  /*1400*/  DFMA R2, R10, R2, R6 ;  /* 0x000000020a02722b */ /* 0x000fe20000000006 */
[----:B0-----:R-:W-:-:S06]  /*1410*/  IMAD.WIDE.U32 R4, R27, 0x8, R4 ;  /* 0x000000081b047825 */ /* 0x001fcc00078e0004 */
[----:B------:R-:W-:Y:S01]  /*1420*/  STG.E.64 desc[UR4][R4.64], R2 ;  /* 0x0000000204007986 */ /* 0x000fe2000c101b04 */
[----:B------:R-:W-:Y:S05]  /*1430*/  EXIT ;  /* 0x000000000000794d */ /* 0x000fea0003800000 */
.L_x_1:
        /* <DEDUP_REMOVED lines=12> */
.L_x_3:


//--------------------- .nv.shared.reserved.0     --------------------------
	.section	.nv.shared.reserved.0,"aw",@nobits
	.weak		__nv_reservedSMEM_offset_0_alias
	.size		__nv_reservedSMEM_offset_0_alias, 0, 64
	.other		__nv_reservedSMEM_offset_0_alias,@"STO_CUDA_RESERVED_SHARED STV_DEFAULT"
__nv_reservedSMEM_offset_0_alias:
	.zero		0
	.zero		64


//--------------------- .nv.constant0._Z25cuda_crystal_field_kerneljPKdS0_Pd --------------------------
	.section	.nv.constant0._Z25cuda_crystal_field_kerneljPKdS0_Pd,"a",@progbits
	.sectionflags	@""
	.align	4
.nv.constant0._Z25cuda_crystal_field_kerneljPKdS0_Pd:
	.zero		928


//--------------------- .nv.constant0._Z32cuda_crystal_field_energy_kerneljPKdS0_Pd --------------------------
	.section	.nv.constant0._Z32cuda_crystal_field_energy_kerneljPKdS0_Pd,"a",@progbits
	.sectionflags	@""
	.align	4
.nv.constant0._Z32cuda_crystal_field_energy_kerneljPKdS0_Pd:
	.zero		928


//--------------------- SYMBOLS --------------------------

	.type		.nv.reservedSmem.offset0,@object
	.size		.nv.reservedSmem.offset0,0x4
